	.target	sm_90a

	.elftype	@"ET_EXEC"


//--------------------- .note.nv.tkinfo           --------------------------
	.section	.note.nv.tkinfo,"",@"SHT_NOTE"
	.sectionflags	@"SHF_NOTE_NV_TKINFO"
	.tkinfo
        /*0018*/ 	.word	0x00000002
        /*0030*/ 	.string	""
        /*0030*/ 	.string	"ptxas"
        /*0030*/ 	.string	"Cuda compilation tools, release 13.0, V13.0.88"
        /*0030*/ 	.string	"Build cuda_13.0.r13.0/compiler.36424714_0"
        /*0030*/ 	.string	"-arch sm_90a -m 64 "



//--------------------- .note.nv.cuinfo           --------------------------
	.section	.note.nv.cuinfo,"",@"SHT_NOTE"
	.sectionflags	@"SHF_NOTE_NV_CUINFO"
        /*0018*/ 	.short	0x0002
        /*001a*/ 	.short	0x005a
        /*001c*/ 	.short	0x0082
	.zero		2


//--------------------- .nv.info                  --------------------------
	.section	.nv.info,"",@"SHT_CUDA_INFO"
	.align	4


	//----- nvinfo : EIATTR_REGCOUNT
	.align		4
        /*0000*/ 	.byte	0x04, 0x2f
        /*0002*/ 	.short	(.L_12 - .L_11)
	.align		4
.L_11:
        /*0004*/ 	.word	index@(_ZN7cutlass13device_kernelINS_4conv6kernel13ConvUniversalINS1_16ConvProblemShapeILNS1_8OperatorE0ELi2EEENS1_10collective14CollectiveConvINS1_46MainloopSm90TmaGmmaWarpSpecializedImplicitGemmILS5_0ELi5ELi2EN4cute5tupleIJNSA_1CILi1EEESD_SD_EEENS1_36KernelImplicitTmaWarpSpecializedSm90ELi1EEENSB_IJNSC_ILi256EEENSC_ILi64EEENSB_IJSI_EEEEEENS_10bfloat16_tESL_NSA_8TiledMMAINSA_8MMA_AtomIJNSA_4SM904GMMA27MMA_64x64x16_F32BF16BF16_SSILNSP_5MajorE0ELSR_0ELNSP_7ScaleInE1ELSS_1EEEEEENSA_6LayoutISE_NSB_IJNSC_ILi0EEESW_SW_EEEEENSB_IJNSA_10UnderscoreESZ_SZ_EEEEENS7_6detail26Sm90ImplicitGemmTileTraitsINSA_20SM90_TMA_LOAD_IM2COLENSA_14ComposedLayoutINSA_7SwizzleILi3ELi4ELi3EEENSA_18smem_ptr_flag_bitsILi16EEENSV_INSB_IJNSB_IJNSC_ILi8EEENSC_ILi32EEEEEENSB_IJSI_SD_EEENSB_IJSD_NSC_ILi5EEEEEEEEENSB_IJNSB_IJSI_NSC_ILi512EEEEEENSB_IJSD_SW_EEENSB_IJSW_NSC_ILi16384EEEEEEEEEEEEEvEENS13_INSA_13SM90_TMA_LOADENS15_IS17_S19_NSV_INSB_IJNSB_IJS1A_S1A_EEES1D_S1F_EEENSB_IJS1I_S1J_NSB_IJSW_NSC_ILi4096EEEEEEEEEEEEEvEEEENS_8epilogue10collective6detail29Sm90TmaWarpSpecializedAdapterINS21_15DefaultEpilogueISL_NSB_IJNSB_IJlllEEESD_SW_EEES26_NS20_6thread17LinearCombinationISL_Li1EffLNS27_9ScaleType4KindE0ELNS_15FloatRoundStyleE2ESL_EENS_4gemm15EpilogueDefaultEEEEEvvEEEEvNT_6ParamsE)
        /*0008*/ 	.word	0x0000009a


	//----- nvinfo : EIATTR_FRAME_SIZE
	.align		4
.L_12:
        /*000c*/ 	.byte	0x04, 0x11
        /*000e*/ 	.short	(.L_14 - .L_13)
	.align		4
.L_13:
        /*0010*/ 	.word	index@(_ZN7cutlass13device_kernelINS_4conv6kernel13ConvUniversalINS1_16ConvProblemShapeILNS1_8OperatorE0ELi2EEENS1_10collective14CollectiveConvINS1_46MainloopSm90TmaGmmaWarpSpecializedImplicitGemmILS5_0ELi5ELi2EN4cute5tupleIJNSA_1CILi1EEESD_SD_EEENS1_36KernelImplicitTmaWarpSpecializedSm90ELi1EEENSB_IJNSC_ILi256EEENSC_ILi64EEENSB_IJSI_EEEEEENS_10bfloat16_tESL_NSA_8TiledMMAINSA_8MMA_AtomIJNSA_4SM904GMMA27MMA_64x64x16_F32BF16BF16_SSILNSP_5MajorE0ELSR_0ELNSP_7ScaleInE1ELSS_1EEEEEENSA_6LayoutISE_NSB_IJNSC_ILi0EEESW_SW_EEEEENSB_IJNSA_10UnderscoreESZ_SZ_EEEEENS7_6detail26Sm90ImplicitGemmTileTraitsINSA_20SM90_TMA_LOAD_IM2COLENSA_14ComposedLayoutINSA_7SwizzleILi3ELi4ELi3EEENSA_18smem_ptr_flag_bitsILi16EEENSV_INSB_IJNSB_IJNSC_ILi8EEENSC_ILi32EEEEEENSB_IJSI_SD_EEENSB_IJSD_NSC_ILi5EEEEEEEEENSB_IJNSB_IJSI_NSC_ILi512EEEEEENSB_IJSD_SW_EEENSB_IJSW_NSC_ILi16384EEEEEEEEEEEEEvEENS13_INSA_13SM90_TMA_LOADENS15_IS17_S19_NSV_INSB_IJNSB_IJS1A_S1A_EEES1D_S1F_EEENSB_IJS1I_S1J_NSB_IJSW_NSC_ILi4096EEEEEEEEEEEEEvEEEENS_8epilogue10collective6detail29Sm90TmaWarpSpecializedAdapterINS21_15DefaultEpilogueISL_NSB_IJNSB_IJlllEEESD_SW_EEES26_NS20_6thread17LinearCombinationISL_Li1EffLNS27_9ScaleType4KindE0ELNS_15FloatRoundStyleE2ESL_EENS_4gemm15EpilogueDefaultEEEEEvvEEEEvNT_6ParamsE)
        /*0014*/ 	.word	0x00000000


	//----- nvinfo : EIATTR_MIN_STACK_SIZE
	.align		4
.L_14:
        /*0018*/ 	.byte	0x04, 0x12
        /*001a*/ 	.short	(.L_16 - .L_15)
	.align		4
.L_15:
        /*001c*/ 	.word	index@(_ZN7cutlass13device_kernelINS_4conv6kernel13ConvUniversalINS1_16ConvProblemShapeILNS1_8OperatorE0ELi2EEENS1_10collective14CollectiveConvINS1_46MainloopSm90TmaGmmaWarpSpecializedImplicitGemmILS5_0ELi5ELi2EN4cute5tupleIJNSA_1CILi1EEESD_SD_EEENS1_36KernelImplicitTmaWarpSpecializedSm90ELi1EEENSB_IJNSC_ILi256EEENSC_ILi64EEENSB_IJSI_EEEEEENS_10bfloat16_tESL_NSA_8TiledMMAINSA_8MMA_AtomIJNSA_4SM904GMMA27MMA_64x64x16_F32BF16BF16_SSILNSP_5MajorE0ELSR_0ELNSP_7ScaleInE1ELSS_1EEEEEENSA_6LayoutISE_NSB_IJNSC_ILi0EEESW_SW_EEEEENSB_IJNSA_10UnderscoreESZ_SZ_EEEEENS7_6detail26Sm90ImplicitGemmTileTraitsINSA_20SM90_TMA_LOAD_IM2COLENSA_14ComposedLayoutINSA_7SwizzleILi3ELi4ELi3EEENSA_18smem_ptr_flag_bitsILi16EEENSV_INSB_IJNSB_IJNSC_ILi8EEENSC_ILi32EEEEEENSB_IJSI_SD_EEENSB_IJSD_NSC_ILi5EEEEEEEEENSB_IJNSB_IJSI_NSC_ILi512EEEEEENSB_IJSD_SW_EEENSB_IJSW_NSC_ILi16384EEEEEEEEEEEEEvEENS13_INSA_13SM90_TMA_LOADENS15_IS17_S19_NSV_INSB_IJNSB_IJS1A_S1A_EEES1D_S1F_EEENSB_IJS1I_S1J_NSB_IJSW_NSC_ILi4096EEEEEEEEEEEEEvEEEENS_8epilogue10collective6detail29Sm90TmaWarpSpecializedAdapterINS21_15DefaultEpilogueISL_NSB_IJNSB_IJlllEEESD_SW_EEES26_NS20_6thread17LinearCombinationISL_Li1EffLNS27_9ScaleType4KindE0ELNS_15FloatRoundStyleE2ESL_EENS_4gemm15EpilogueDefaultEEEEEvvEEEEvNT_6ParamsE)
        /*0020*/ 	.word	0x00000000
.L_16:


//--------------------- .nv.compat                --------------------------
	.section	.nv.compat,"",@"SHT_CUDA_COMPAT_INFO"
	.align	4
        /*0000*/ 	.byte	0x02, 0x09, 0x01, 0x00, 0x02, 0x02, 0x04, 0x00, 0x02, 0x05, 0x05, 0x00, 0x03, 0x07, 0x01, 0x01
        /*0010*/ 	.byte	0x02, 0x03, 0x01, 0x00, 0x02, 0x06, 0x01, 0x00, 0x04, 0x0b, 0x08, 0x00, 0x00, 0x00, 0x00, 0x00
        /*0020*/ 	.byte	0x00, 0x00, 0x00, 0x00


//--------------------- .nv.info._ZN7cutlass13device_kernelINS_4conv6kernel13ConvUniversalINS1_16ConvProblemShapeILNS1_8OperatorE0ELi2EEENS1_10collective14CollectiveConvINS1_46MainloopSm90TmaGmmaWarpSpecializedImplicitGemmILS5_0ELi5ELi2EN4cute5tupleIJNSA_1CILi1EEESD_SD_EEENS1_36KernelImplicitTmaWarpSpecializedSm90ELi1EEENSB_IJNSC_ILi256EEENSC_ILi64EEENSB_IJSI_EEEEEENS_10bfloat16_tESL_NSA_8TiledMMAINSA_8MMA_AtomIJNSA_4SM904GMMA27MMA_64x64x16_F32BF16BF16_SSILNSP_5MajorE0ELSR_0ELNSP_7ScaleInE1ELSS_1EEEEEENSA_6LayoutISE_NSB_IJNSC_ILi0EEESW_SW_EEEEENSB_IJNSA_10UnderscoreESZ_SZ_EEEEENS7_6detail26Sm90ImplicitGemmTileTraitsINSA_20SM90_TMA_LOAD_IM2COLENSA_14ComposedLayoutINSA_7SwizzleILi3ELi4ELi3EEENSA_18smem_ptr_flag_bitsILi16EEENSV_INSB_IJNSB_IJNSC_ILi8EEENSC_ILi32EEEEEENSB_IJSI_SD_EEENSB_IJSD_NSC_ILi5EEEEEEEEENSB_IJNSB_IJSI_NSC_ILi512EEEEEENSB_IJSD_SW_EEENSB_IJSW_NSC_ILi16384EEEEEEEEEEEEEvEENS13_INSA_13SM90_TMA_LOADENS15_IS17_S19_NSV_INSB_IJNSB_IJS1A_S1A_EEES1D_S1F_EEENSB_IJS1I_S1J_NSB_IJSW_NSC_ILi4096EEEEEEEEEEEEEvEEEENS_8epilogue10collective6detail29Sm90TmaWarpSpecializedAdapterINS21_15DefaultEpilogueISL_NSB_IJNSB_IJlllEEESD_SW_EEES26_NS20_6thread17LinearCombinationISL_Li1EffLNS27_9ScaleType4KindE0ELNS_15FloatRoundStyleE2ESL_EENS_4gemm15EpilogueDefaultEEEEEvvEEEEvNT_6ParamsE --------------------------
	.section	.nv.info._ZN7cutlass13device_kernelINS_4conv6kernel13ConvUniversalINS1_16ConvProblemShapeILNS1_8OperatorE0ELi2EEENS1_10collective14CollectiveConvINS1_46MainloopSm90TmaGmmaWarpSpecializedImplicitGemmILS5_0ELi5ELi2EN4cute5tupleIJNSA_1CILi1EEESD_SD_EEENS1_36KernelImplicitTmaWarpSpecializedSm90ELi1EEENSB_IJNSC_ILi256EEENSC_ILi64EEENSB_IJSI_EEEEEENS_10bfloat16_tESL_NSA_8TiledMMAINSA_8MMA_AtomIJNSA_4SM904GMMA27MMA_64x64x16_F32BF16BF16_SSILNSP_5MajorE0ELSR_0ELNSP_7ScaleInE1ELSS_1EEEEEENSA_6LayoutISE_NSB_IJNSC_ILi0EEESW_SW_EEEEENSB_IJNSA_10UnderscoreESZ_SZ_EEEEENS7_6detail26Sm90ImplicitGemmTileTraitsINSA_20SM90_TMA_LOAD_IM2COLENSA_14ComposedLayoutINSA_7SwizzleILi3ELi4ELi3EEENSA_18smem_ptr_flag_bitsILi16EEENSV_INSB_IJNSB_IJNSC_ILi8EEENSC_ILi32EEEEEENSB_IJSI_SD_EEENSB_IJSD_NSC_ILi5EEEEEEEEENSB_IJNSB_IJSI_NSC_ILi512EEEEEENSB_IJSD_SW_EEENSB_IJSW_NSC_ILi16384EEEEEEEEEEEEEvEENS13_INSA_13SM90_TMA_LOADENS15_IS17_S19_NSV_INSB_IJNSB_IJS1A_S1A_EEES1D_S1F_EEENSB_IJS1I_S1J_NSB_IJSW_NSC_ILi4096EEEEEEEEEEEEEvEEEENS_8epilogue10collective6detail29Sm90TmaWarpSpecializedAdapterINS21_15DefaultEpilogueISL_NSB_IJNSB_IJlllEEESD_SW_EEES26_NS20_6thread17LinearCombinationISL_Li1EffLNS27_9ScaleType4KindE0ELNS_15FloatRoundStyleE2ESL_EENS_4gemm15EpilogueDefaultEEEEEvvEEEEvNT_6ParamsE,"",@"SHT_CUDA_INFO"
	.sectionflags	@""
	.align	4


	//----- nvinfo : EIATTR_CUDA_API_VERSION
	.align		4
        /*0000*/ 	.byte	0x04, 0x37
        /*0002*/ 	.short	(.L_18 - .L_17)
.L_17:
        /*0004*/ 	.word	0x00000082


	//----- nvinfo : EIATTR_KPARAM_INFO
	.align		4
.L_18:
        /*0008*/ 	.byte	0x04, 0x17
        /*000a*/ 	.short	(.L_20 - .L_19)
.L_19:
        /*000c*/ 	.word	0x00000000
        /*0010*/ 	.short	0x0000
        /*0012*/ 	.short	0x0070
        /*0014*/ 	.byte	0x00, 0xf0, 0x01, 0x0e


	//----- nvinfo : EIATTR_SPARSE_MMA_MASK
	.align		4
.L_20:
        /*0018*/ 	.byte	0x03, 0x50
        /*001a*/ 	.short	0x0000


	//----- nvinfo : EIATTR_MAXREG_COUNT
	.align		4
        /*001c*/ 	.byte	0x03, 0x1b
        /*001e*/ 	.short	0x00ff


	//----- nvinfo : EIATTR_NUM_BARRIERS
	.align		4
        /*0020*/ 	.byte	0x02, 0x4c
        /*0022*/ 	.byte	0x01
	.zero		1


	//----- nvinfo : EIATTR_MERCURY_ISA_VERSION
	.align		4
        /*0024*/ 	.byte	0x03, 0x5f
        /*0026*/ 	.short	0x0101


	//----- nvinfo : EIATTR_COOP_GROUP_MASK_REGIDS
	.align		4
        /*0028*/ 	.byte	0x04, 0x29
        /*002a*/ 	.short	(.L_22 - .L_21)


	//   ....[0]....
.L_21:
        /*002c*/ 	.word	0xffffffff


	//   ....[1]....
        /*0030*/ 	.word	0xffffffff


	//   ....[2]....
        /*0034*/ 	.word	0xffffffff


	//----- nvinfo : EIATTR_COOP_GROUP_INSTR_OFFSETS
	.align		4
.L_22:
        /*0038*/ 	.byte	0x04, 0x28
        /*003a*/ 	.short	(.L_24 - .L_23)


	//   ....[0]....
.L_23:
        /*003c*/ 	.word	0x00000060


	//   ....[1]....
        /*0040*/ 	.word	0x00000070


	//   ....[2]....
        /*0044*/ 	.word	0x00000130


	//----- nvinfo : EIATTR_MBARRIER_INSTR_OFFSETS
	.align		4
.L_24:
        /*0048*/ 	.byte	0x04, 0x39
        /*004a*/ 	.short	(.L_26 - .L_25)


	//   ....[0]....
.L_25:
        /*004c*/ 	.word	0x00000250
        /*0050*/ 	.word	0x000000ff
        /*0054*/ 	.word	0x00032000
        /*0058*/ 	.short	0x0100
        /*005a*/ 	.byte	0x08
	.zero		1


	//   ....[1]....
        /*005c*/ 	.word	0x00000260
        /*0060*/ 	.word	0x000000ff
        /*0064*/ 	.word	0x00032028
        /*0068*/ 	.short	0x0100
        /*006a*/ 	.byte	0x08
	.zero		1


	//   ....[2]....
        /*006c*/ 	.word	0x00000270
        /*0070*/ 	.word	0x000000ff
        /*0074*/ 	.word	0x00032008
        /*0078*/ 	.short	0x0100
        /*007a*/ 	.byte	0x08
	.zero		1


	//   ....[3]....
        /*007c*/ 	.word	0x00000280
        /*0080*/ 	.word	0x000000ff
        /*0084*/ 	.word	0x00032030
        /*0088*/ 	.short	0x0100
        /*008a*/ 	.byte	0x08
	.zero		1


	//   ....[4]....
        /*008c*/ 	.word	0x00000290
        /*0090*/ 	.word	0x000000ff
        /*0094*/ 	.word	0x00032010
        /*0098*/ 	.short	0x0100
        /*009a*/ 	.byte	0x08
	.zero		1


	//   ....[5]....
        /*009c*/ 	.word	0x000002a0
        /*00a0*/ 	.word	0x000000ff
        /*00a4*/ 	.word	0x00032038
        /*00a8*/ 	.short	0x0100
        /*00aa*/ 	.byte	0x08
	.zero		1


	//   ....[6]....
        /*00ac*/ 	.word	0x000002b0
        /*00b0*/ 	.word	0x000000ff
        /*00b4*/ 	.word	0x00032018
        /*00b8*/ 	.short	0x0100
        /*00ba*/ 	.byte	0x08
	.zero		1


	//   ....[7]....
        /*00bc*/ 	.word	0x000002c0
        /*00c0*/ 	.word	0x000000ff
        /*00c4*/ 	.word	0x00032040
        /*00c8*/ 	.short	0x0100
        /*00ca*/ 	.byte	0x08
	.zero		1


	//   ....[8]....
        /*00cc*/ 	.word	0x000002d0
        /*00d0*/ 	.word	0x000000ff
        /*00d4*/ 	.word	0x00032020
        /*00d8*/ 	.short	0x0100
        /*00da*/ 	.byte	0x08
	.zero		1


	//   ....[9]....
        /*00dc*/ 	.word	0x000002e0
        /*00e0*/ 	.word	0x000000ff
        /*00e4*/ 	.word	0x00032048
        /*00e8*/ 	.short	0x0100
        /*00ea*/ 	.byte	0x08
	.zero		1


	//   ....[10]....
        /*00ec*/ 	.word	0x00000b80
        /*00f0*/ 	.word	0x00000004
        /*00f4*/ 	.word	0x00032000
        /*00f8*/ 	.short	0x010a
        /*00fa*/ 	.byte	0x3f
	.zero		1


	//   ....[11]....
        /*00fc*/ 	.word	0x00001220
        /*0100*/ 	.word	0x00000006
        /*0104*/ 	.word	0x00032000
        /*0108*/ 	.short	0x010a
        /*010a*/ 	.byte	0x3f
	.zero		1


	//   ....[12]....
        /*010c*/ 	.word	0x00001740
        /*0110*/ 	.word	0x000000ff
        /*0114*/ 	.word	0x00000000
        /*0118*/ 	.short	0x0101
        /*011a*/ 	.byte	0x09
	.zero		1


	//   ....[13]....
        /*011c*/ 	.word	0x00001930
        /*0120*/ 	.word	0x00000004
        /*0124*/ 	.word	0x00000000
        /*0128*/ 	.short	0x0101
        /*012a*/ 	.byte	0x3f
	.zero		1


	//   ....[14]....
        /*012c*/ 	.word	0x0000c010
        /*0130*/ 	.word	0x0000000c
        /*0134*/ 	.word	0x00032028
        /*0138*/ 	.short	0x010a
        /*013a*/ 	.byte	0x3f
	.zero		1


	//   ....[15]....
        /*013c*/ 	.word	0x0000c6c0
        /*0140*/ 	.word	0x00000004
        /*0144*/ 	.word	0x00000000
        /*0148*/ 	.short	0x010a
        /*014a*/ 	.byte	0x3f
	.zero		1


	//   ....[16]....
        /*014c*/ 	.word	0x0000c770
        /*0150*/ 	.word	0x00000000
        /*0154*/ 	.word	0x00000000
        /*0158*/ 	.short	0x010a
        /*015a*/ 	.byte	0x3f
	.zero		1


	//   ....[17]....
        /*015c*/ 	.word	0x0000c820
        /*0160*/ 	.word	0x00000000
        /*0164*/ 	.word	0x00000000
        /*0168*/ 	.short	0x010a
        /*016a*/ 	.byte	0x3f
	.zero		1


	//   ....[18]....
        /*016c*/ 	.word	0x0000c8d0
        /*0170*/ 	.word	0x00000000
        /*0174*/ 	.word	0x00000000
        /*0178*/ 	.short	0x010a
        /*017a*/ 	.byte	0x3f
	.zero		1


	//   ....[19]....
        /*017c*/ 	.word	0x0000c980
        /*0180*/ 	.word	0x00000002
        /*0184*/ 	.word	0x00000000
        /*0188*/ 	.short	0x010a
        /*018a*/ 	.byte	0x3f
	.zero		1


	//----- nvinfo : EIATTR_NUM_MBARRIERS
	.align		4
.L_26:
        /*018c*/ 	.byte	0x03, 0x38
        /*018e*/ 	.short	0x000a


	//----- nvinfo : EIATTR_EXIT_INSTR_OFFSETS
	.align		4
        /*0190*/ 	.byte	0x04, 0x1c
        /*0192*/ 	.short	(.L_28 - .L_27)


	//   ....[0]....
.L_27:
        /*0194*/ 	.word	0x000006b0


	//   ....[1]....
        /*0198*/ 	.word	0x00001a80


	//   ....[2]....
        /*019c*/ 	.word	0x00008b20


	//   ....[3]....
        /*01a0*/ 	.word	0x00008b60


	//   ....[4]....
        /*01a4*/ 	.word	0x0000bdb0


	//   ....[5]....
        /*01a8*/ 	.word	0x0000bdf0


	//   ....[6]....
        /*01ac*/ 	.word	0x0000be10


	//   ....[7]....
        /*01b0*/ 	.word	0x0000c5b0


	//   ....[8]....
        /*01b4*/ 	.word	0x0000c9b0


	//----- nvinfo : EIATTR_MAX_THREADS
	.align		4
.L_28:
        /*01b8*/ 	.byte	0x04, 0x05
        /*01ba*/ 	.short	(.L_30 - .L_29)
.L_29:
        /*01bc*/ 	.word	0x00000100
        /*01c0*/ 	.word	0x00000001
        /*01c4*/ 	.word	0x00000001


	//----- nvinfo : EIATTR_CRS_STACK_SIZE
	.align		4
.L_30:
        /*01c8*/ 	.byte	0x04, 0x1e
        /*01ca*/ 	.short	(.L_32 - .L_31)
.L_31:
        /*01cc*/ 	.word	0x00000000


	//----- nvinfo : EIATTR_CBANK_PARAM_SIZE
	.align		4
.L_32:
        /*01d0*/ 	.byte	0x03, 0x19
        /*01d2*/ 	.short	0x03f0


	//----- nvinfo : EIATTR_PARAM_CBANK
	.align		4
        /*01d4*/ 	.byte	0x04, 0x0a
        /*01d6*/ 	.short	(.L_34 - .L_33)
	.align		4
.L_33:
        /*01d8*/ 	.word	index@(.nv.constant0._ZN7cutlass13device_kernelINS_4conv6kernel13ConvUniversalINS1_16ConvProblemShapeILNS1_8OperatorE0ELi2EEENS1_10collective14CollectiveConvINS1_46MainloopSm90TmaGmmaWarpSpecializedImplicitGemmILS5_0ELi5ELi2EN4cute5tupleIJNSA_1CILi1EEESD_SD_EEENS1_36KernelImplicitTmaWarpSpecializedSm90ELi1EEENSB_IJNSC_ILi256EEENSC_ILi64EEENSB_IJSI_EEEEEENS_10bfloat16_tESL_NSA_8TiledMMAINSA_8MMA_AtomIJNSA_4SM904GMMA27MMA_64x64x16_F32BF16BF16_SSILNSP_5MajorE0ELSR_0ELNSP_7ScaleInE1ELSS_1EEEEEENSA_6LayoutISE_NSB_IJNSC_ILi0EEESW_SW_EEEEENSB_IJNSA_10UnderscoreESZ_SZ_EEEEENS7_6detail26Sm90ImplicitGemmTileTraitsINSA_20SM90_TMA_LOAD_IM2COLENSA_14ComposedLayoutINSA_7SwizzleILi3ELi4ELi3EEENSA_18smem_ptr_flag_bitsILi16EEENSV_INSB_IJNSB_IJNSC_ILi8EEENSC_ILi32EEEEEENSB_IJSI_SD_EEENSB_IJSD_NSC_ILi5EEEEEEEEENSB_IJNSB_IJSI_NSC_ILi512EEEEEENSB_IJSD_SW_EEENSB_IJSW_NSC_ILi16384EEEEEEEEEEEEEvEENS13_INSA_13SM90_TMA_LOADENS15_IS17_S19_NSV_INSB_IJNSB_IJS1A_S1A_EEES1D_S1F_EEENSB_IJS1I_S1J_NSB_IJSW_NSC_ILi4096EEEEEEEEEEEEEvEEEENS_8epilogue10collective6detail29Sm90TmaWarpSpecializedAdapterINS21_15DefaultEpilogueISL_NSB_IJNSB_IJlllEEESD_SW_EEES26_NS20_6thread17LinearCombinationISL_Li1EffLNS27_9ScaleType4KindE0ELNS_15FloatRoundStyleE2ESL_EENS_4gemm15EpilogueDefaultEEEEEvvEEEEvNT_6ParamsE)
        /*01dc*/ 	.short	0x0210
        /*01de*/ 	.short	0x03f0


	//----- nvinfo : EIATTR_SW_WAR
	.align		4
.L_34:
        /*01e0*/ 	.byte	0x04, 0x36
        /*01e2*/ 	.short	(.L_36 - .L_35)
.L_35:
        /*01e4*/ 	.word	0x00000008
.L_36:


//--------------------- .nv.callgraph             --------------------------
	.section	.nv.callgraph,"",@"SHT_CUDA_CALLGRAPH"
	.align	4
	.sectionentsize	8
	.align		4
        /*0000*/ 	.word	0x00000000
	.align		4
        /*0004*/ 	.word	0xffffffff
	.align		4
        /*0008*/ 	.word	0x00000000
	.align		4
        /*000c*/ 	.word	0xfffffffe
	.align		4
        /*0010*/ 	.word	0x00000000
	.align		4
        /*0014*/ 	.word	0xfffffffd
	.align		4
        /*0018*/ 	.word	0x00000000
	.align		4
        /*001c*/ 	.word	0xfffffffc


//--------------------- .nv.constant4             --------------------------
	.section	.nv.constant4,"a",@progbits
	.align	8
	.align		8
.nv.constant4:
        /*0000*/ 	.dword	_ZN39_INTERNAL_1a1de348_4_k_cu_4bbb18d1_29204cuda3std3__45__cpo5beginE
	.align		8
        /*0008*/ 	.dword	_ZN39_INTERNAL_1a1de348_4_k_cu_4bbb18d1_29204cuda3std3__45__cpo3endE
	.align		8
        /*0010*/ 	.dword	_ZN39_INTERNAL_1a1de348_4_k_cu_4bbb18d1_29204cuda3std3__45__cpo6cbeginE
	.align		8
        /*0018*/ 	.dword	_ZN39_INTERNAL_1a1de348_4_k_cu_4bbb18d1_29204cuda3std3__45__cpo4cendE
	.align		8
        /*0020*/ 	.dword	_ZN39_INTERNAL_1a1de348_4_k_cu_4bbb18d1_29204cuda3std3__441_GLOBAL__N__1a1de348_4_k_cu_4bbb18d1_29206ignoreE
	.align		8
        /*0028*/ 	.dword	_ZN39_INTERNAL_1a1de348_4_k_cu_4bbb18d1_29204cuda3std3__419piecewise_constructE
	.align		8
        /*0030*/ 	.dword	_ZN39_INTERNAL_1a1de348_4_k_cu_4bbb18d1_29204cuda3std3__48in_placeE
	.align		8
        /*0038*/ 	.dword	_ZN39_INTERNAL_1a1de348_4_k_cu_4bbb18d1_29204cuda3std6ranges3__45__cpo4swapE
	.align		8
        /*0040*/ 	.dword	_ZN39_INTERNAL_1a1de348_4_k_cu_4bbb18d1_29204cuda3std6ranges3__45__cpo9iter_moveE
	.align		8
        /*0048*/ 	.dword	_ZN39_INTERNAL_1a1de348_4_k_cu_4bbb18d1_29204cute7productE
	.align		8
        /*0050*/ 	.dword	_ZN39_INTERNAL_1a1de348_4_k_cu_4bbb18d1_29204cute1_E


//--------------------- .text._ZN7cutlass13device_kernelINS_4conv6kernel13ConvUniversalINS1_16ConvProblemShapeILNS1_8OperatorE0ELi2EEENS1_10collective14CollectiveConvINS1_46MainloopSm90TmaGmmaWarpSpecializedImplicitGemmILS5_0ELi5ELi2EN4cute5tupleIJNSA_1CILi1EEESD_SD_EEENS1_36KernelImplicitTmaWarpSpecializedSm90ELi1EEENSB_IJNSC_ILi256EEENSC_ILi64EEENSB_IJSI_EEEEEENS_10bfloat16_tESL_NSA_8TiledMMAINSA_8MMA_AtomIJNSA_4SM904GMMA27MMA_64x64x16_F32BF16BF16_SSILNSP_5MajorE0ELSR_0ELNSP_7ScaleInE1ELSS_1EEEEEENSA_6LayoutISE_NSB_IJNSC_ILi0EEESW_SW_EEEEENSB_IJNSA_10UnderscoreESZ_SZ_EEEEENS7_6detail26Sm90ImplicitGemmTileTraitsINSA_20SM90_TMA_LOAD_IM2COLENSA_14ComposedLayoutINSA_7SwizzleILi3ELi4ELi3EEENSA_18smem_ptr_flag_bitsILi16EEENSV_INSB_IJNSB_IJNSC_ILi8EEENSC_ILi32EEEEEENSB_IJSI_SD_EEENSB_IJSD_NSC_ILi5EEEEEEEEENSB_IJNSB_IJSI_NSC_ILi512EEEEEENSB_IJSD_SW_EEENSB_IJSW_NSC_ILi16384EEEEEEEEEEEEEvEENS13_INSA_13SM90_TMA_LOADENS15_IS17_S19_NSV_INSB_IJNSB_IJS1A_S1A_EEES1D_S1F_EEENSB_IJS1I_S1J_NSB_IJSW_NSC_ILi4096EEEEEEEEEEEEEvEEEENS_8epilogue10collective6detail29Sm90TmaWarpSpecializedAdapterINS21_15DefaultEpilogueISL_NSB_IJNSB_IJlllEEESD_SW_EEES26_NS20_6thread17LinearCombinationISL_Li1EffLNS27_9ScaleType4KindE0ELNS_15FloatRoundStyleE2ESL_EENS_4gemm15EpilogueDefaultEEEEEvvEEEEvNT_6ParamsE --------------------------
	.section	.text._ZN7cutlass13device_kernelINS_4conv6kernel13ConvUniversalINS1_16ConvProblemShapeILNS1_8OperatorE0ELi2EEENS1_10collective14CollectiveConvINS1_46MainloopSm90TmaGmmaWarpSpecializedImplicitGemmILS5_0ELi5ELi2EN4cute5tupleIJNSA_1CILi1EEESD_SD_EEENS1_36KernelImplicitTmaWarpSpecializedSm90ELi1EEENSB_IJNSC_ILi256EEENSC_ILi64EEENSB_IJSI_EEEEEENS_10bfloat16_tESL_NSA_8TiledMMAINSA_8MMA_AtomIJNSA_4SM904GMMA27MMA_64x64x16_F32BF16BF16_SSILNSP_5MajorE0ELSR_0ELNSP_7ScaleInE1ELSS_1EEEEEENSA_6LayoutISE_NSB_IJNSC_ILi0EEESW_SW_EEEEENSB_IJNSA_10UnderscoreESZ_SZ_EEEEENS7_6detail26Sm90ImplicitGemmTileTraitsINSA_20SM90_TMA_LOAD_IM2COLENSA_14ComposedLayoutINSA_7SwizzleILi3ELi4ELi3EEENSA_18smem_ptr_flag_bitsILi16EEENSV_INSB_IJNSB_IJNSC_ILi8EEENSC_ILi32EEEEEENSB_IJSI_SD_EEENSB_IJSD_NSC_ILi5EEEEEEEEENSB_IJNSB_IJSI_NSC_ILi512EEEEEENSB_IJSD_SW_EEENSB_IJSW_NSC_ILi16384EEEEEEEEEEEEEvEENS13_INSA_13SM90_TMA_LOADENS15_IS17_S19_NSV_INSB_IJNSB_IJS1A_S1A_EEES1D_S1F_EEENSB_IJS1I_S1J_NSB_IJSW_NSC_ILi4096EEEEEEEEEEEEEvEEEENS_8epilogue10collective6detail29Sm90TmaWarpSpecializedAdapterINS21_15DefaultEpilogueISL_NSB_IJNSB_IJlllEEESD_SW_EEES26_NS20_6thread17LinearCombinationISL_Li1EffLNS27_9ScaleType4KindE0ELNS_15FloatRoundStyleE2ESL_EENS_4gemm15EpilogueDefaultEEEEEvvEEEEvNT_6ParamsE,"ax",@progbits
	.align	128
.text._ZN7cutlass13device_kernelINS_4conv6kernel13ConvUniversalINS1_16ConvProblemShapeILNS1_8OperatorE0ELi2EEENS1_10collective14CollectiveConvINS1_46MainloopSm90TmaGmmaWarpSpecializedImplicitGemmILS5_0ELi5ELi2EN4cute5tupleIJNSA_1CILi1EEESD_SD_EEENS1_36KernelImplicitTmaWarpSpecializedSm90ELi1EEENSB_IJNSC_ILi256EEENSC_ILi64EEENSB_IJSI_EEEEEENS_10bfloat16_tESL_NSA_8TiledMMAINSA_8MMA_AtomIJNSA_4SM904GMMA27MMA_64x64x16_F32BF16BF16_SSILNSP_5MajorE0ELSR_0ELNSP_7ScaleInE1ELSS_1EEEEEENSA_6LayoutISE_NSB_IJNSC_ILi0EEESW_SW_EEEEENSB_IJNSA_10UnderscoreESZ_SZ_EEEEENS7_6detail26Sm90ImplicitGemmTileTraitsINSA_20SM90_TMA_LOAD_IM2COLENSA_14ComposedLayoutINSA_7SwizzleILi3ELi4ELi3EEENSA_18smem_ptr_flag_bitsILi16EEENSV_INSB_IJNSB_IJNSC_ILi8EEENSC_ILi32EEEEEENSB_IJSI_SD_EEENSB_IJSD_NSC_ILi5EEEEEEEEENSB_IJNSB_IJSI_NSC_ILi512EEEEEENSB_IJSD_SW_EEENSB_IJSW_NSC_ILi16384EEEEEEEEEEEEEvEENS13_INSA_13SM90_TMA_LOADENS15_IS17_S19_NSV_INSB_IJNSB_IJS1A_S1A_EEES1D_S1F_EEENSB_IJS1I_S1J_NSB_IJSW_NSC_ILi4096EEEEEEEEEEEEEvEEEENS_8epilogue10collective6detail29Sm90TmaWarpSpecializedAdapterINS21_15DefaultEpilogueISL_NSB_IJNSB_IJlllEEESD_SW_EEES26_NS20_6thread17LinearCombinationISL_Li1EffLNS27_9ScaleType4KindE0ELNS_15FloatRoundStyleE2ESL_EENS_4gemm15EpilogueDefaultEEEEEvvEEEEvNT_6ParamsE:
        .type           _ZN7cutlass13device_kernelINS_4conv6kernel13ConvUniversalINS1_16ConvProblemShapeILNS1_8OperatorE0ELi2EEENS1_10collective14CollectiveConvINS1_46MainloopSm90TmaGmmaWarpSpecializedImplicitGemmILS5_0ELi5ELi2EN4cute5tupleIJNSA_1CILi1EEESD_SD_EEENS1_36KernelImplicitTmaWarpSpecializedSm90ELi1EEENSB_IJNSC_ILi256EEENSC_ILi64EEENSB_IJSI_EEEEEENS_10bfloat16_tESL_NSA_8TiledMMAINSA_8MMA_AtomIJNSA_4SM904GMMA27MMA_64x64x16_F32BF16BF16_SSILNSP_5MajorE0ELSR_0ELNSP_7ScaleInE1ELSS_1EEEEEENSA_6LayoutISE_NSB_IJNSC_ILi0EEESW_SW_EEEEENSB_IJNSA_10UnderscoreESZ_SZ_EEEEENS7_6detail26Sm90ImplicitGemmTileTraitsINSA_20SM90_TMA_LOAD_IM2COLENSA_14ComposedLayoutINSA_7SwizzleILi3ELi4ELi3EEENSA_18smem_ptr_flag_bitsILi16EEENSV_INSB_IJNSB_IJNSC_ILi8EEENSC_ILi32EEEEEENSB_IJSI_SD_EEENSB_IJSD_NSC_ILi5EEEEEEEEENSB_IJNSB_IJSI_NSC_ILi512EEEEEENSB_IJSD_SW_EEENSB_IJSW_NSC_ILi16384EEEEEEEEEEEEEvEENS13_INSA_13SM90_TMA_LOADENS15_IS17_S19_NSV_INSB_IJNSB_IJS1A_S1A_EEES1D_S1F_EEENSB_IJS1I_S1J_NSB_IJSW_NSC_ILi4096EEEEEEEEEEEEEvEEEENS_8epilogue10collective6detail29Sm90TmaWarpSpecializedAdapterINS21_15DefaultEpilogueISL_NSB_IJNSB_IJlllEEESD_SW_EEES26_NS20_6thread17LinearCombinationISL_Li1EffLNS27_9ScaleType4KindE0ELNS_15FloatRoundStyleE2ESL_EENS_4gemm15EpilogueDefaultEEEEEvvEEEEvNT_6ParamsE,@function
        .size           _ZN7cutlass13device_kernelINS_4conv6kernel13ConvUniversalINS1_16ConvProblemShapeILNS1_8OperatorE0ELi2EEENS1_10collective14CollectiveConvINS1_46MainloopSm90TmaGmmaWarpSpecializedImplicitGemmILS5_0ELi5ELi2EN4cute5tupleIJNSA_1CILi1EEESD_SD_EEENS1_36KernelImplicitTmaWarpSpecializedSm90ELi1EEENSB_IJNSC_ILi256EEENSC_ILi64EEENSB_IJSI_EEEEEENS_10bfloat16_tESL_NSA_8TiledMMAINSA_8MMA_AtomIJNSA_4SM904GMMA27MMA_64x64x16_F32BF16BF16_SSILNSP_5MajorE0ELSR_0ELNSP_7ScaleInE1ELSS_1EEEEEENSA_6LayoutISE_NSB_IJNSC_ILi0EEESW_SW_EEEEENSB_IJNSA_10UnderscoreESZ_SZ_EEEEENS7_6detail26Sm90ImplicitGemmTileTraitsINSA_20SM90_TMA_LOAD_IM2COLENSA_14ComposedLayoutINSA_7SwizzleILi3ELi4ELi3EEENSA_18smem_ptr_flag_bitsILi16EEENSV_INSB_IJNSB_IJNSC_ILi8EEENSC_ILi32EEEEEENSB_IJSI_SD_EEENSB_IJSD_NSC_ILi5EEEEEEEEENSB_IJNSB_IJSI_NSC_ILi512EEEEEENSB_IJSD_SW_EEENSB_IJSW_NSC_ILi16384EEEEEEEEEEEEEvEENS13_INSA_13SM90_TMA_LOADENS15_IS17_S19_NSV_INSB_IJNSB_IJS1A_S1A_EEES1D_S1F_EEENSB_IJS1I_S1J_NSB_IJSW_NSC_ILi4096EEEEEEEEEEEEEvEEEENS_8epilogue10collective6detail29Sm90TmaWarpSpecializedAdapterINS21_15DefaultEpilogueISL_NSB_IJNSB_IJlllEEESD_SW_EEES26_NS20_6thread17LinearCombinationISL_Li1EffLNS27_9ScaleType4KindE0ELNS_15FloatRoundStyleE2ESL_EENS_4gemm15EpilogueDefaultEEEEEvvEEEEvNT_6ParamsE,(.L_x_254 - _ZN7cutlass13device_kernelINS_4conv6kernel13ConvUniversalINS1_16ConvProblemShapeILNS1_8OperatorE0ELi2EEENS1_10collective14CollectiveConvINS1_46MainloopSm90TmaGmmaWarpSpecializedImplicitGemmILS5_0ELi5ELi2EN4cute5tupleIJNSA_1CILi1EEESD_SD_EEENS1_36KernelImplicitTmaWarpSpecializedSm90ELi1EEENSB_IJNSC_ILi256EEENSC_ILi64EEENSB_IJSI_EEEEEENS_10bfloat16_tESL_NSA_8TiledMMAINSA_8MMA_AtomIJNSA_4SM904GMMA27MMA_64x64x16_F32BF16BF16_SSILNSP_5MajorE0ELSR_0ELNSP_7ScaleInE1ELSS_1EEEEEENSA_6LayoutISE_NSB_IJNSC_ILi0EEESW_SW_EEEEENSB_IJNSA_10UnderscoreESZ_SZ_EEEEENS7_6detail26Sm90ImplicitGemmTileTraitsINSA_20SM90_TMA_LOAD_IM2COLENSA_14ComposedLayoutINSA_7SwizzleILi3ELi4ELi3EEENSA_18smem_ptr_flag_bitsILi16EEENSV_INSB_IJNSB_IJNSC_ILi8EEENSC_ILi32EEEEEENSB_IJSI_SD_EEENSB_IJSD_NSC_ILi5EEEEEEEEENSB_IJNSB_IJSI_NSC_ILi512EEEEEENSB_IJSD_SW_EEENSB_IJSW_NSC_ILi16384EEEEEEEEEEEEEvEENS13_INSA_13SM90_TMA_LOADENS15_IS17_S19_NSV_INSB_IJNSB_IJS1A_S1A_EEES1D_S1F_EEENSB_IJS1I_S1J_NSB_IJSW_NSC_ILi4096EEEEEEEEEEEEEvEEEENS_8epilogue10collective6detail29Sm90TmaWarpSpecializedAdapterINS21_15DefaultEpilogueISL_NSB_IJNSB_IJlllEEESD_SW_EEES26_NS20_6thread17LinearCombinationISL_Li1EffLNS27_9ScaleType4KindE0ELNS_15FloatRoundStyleE2ESL_EENS_4gemm15EpilogueDefaultEEEEEvvEEEEvNT_6ParamsE)
        .other          _ZN7cutlass13device_kernelINS_4conv6kernel13ConvUniversalINS1_16ConvProblemShapeILNS1_8OperatorE0ELi2EEENS1_10collective14CollectiveConvINS1_46MainloopSm90TmaGmmaWarpSpecializedImplicitGemmILS5_0ELi5ELi2EN4cute5tupleIJNSA_1CILi1EEESD_SD_EEENS1_36KernelImplicitTmaWarpSpecializedSm90ELi1EEENSB_IJNSC_ILi256EEENSC_ILi64EEENSB_IJSI_EEEEEENS_10bfloat16_tESL_NSA_8TiledMMAINSA_8MMA_AtomIJNSA_4SM904GMMA27MMA_64x64x16_F32BF16BF16_SSILNSP_5MajorE0ELSR_0ELNSP_7ScaleInE1ELSS_1EEEEEENSA_6LayoutISE_NSB_IJNSC_ILi0EEESW_SW_EEEEENSB_IJNSA_10UnderscoreESZ_SZ_EEEEENS7_6detail26Sm90ImplicitGemmTileTraitsINSA_20SM90_TMA_LOAD_IM2COLENSA_14ComposedLayoutINSA_7SwizzleILi3ELi4ELi3EEENSA_18smem_ptr_flag_bitsILi16EEENSV_INSB_IJNSB_IJNSC_ILi8EEENSC_ILi32EEEEEENSB_IJSI_SD_EEENSB_IJSD_NSC_ILi5EEEEEEEEENSB_IJNSB_IJSI_NSC_ILi512EEEEEENSB_IJSD_SW_EEENSB_IJSW_NSC_ILi16384EEEEEEEEEEEEEvEENS13_INSA_13SM90_TMA_LOADENS15_IS17_S19_NSV_INSB_IJNSB_IJS1A_S1A_EEES1D_S1F_EEENSB_IJS1I_S1J_NSB_IJSW_NSC_ILi4096EEEEEEEEEEEEEvEEEENS_8epilogue10collective6detail29Sm90TmaWarpSpecializedAdapterINS21_15DefaultEpilogueISL_NSB_IJNSB_IJlllEEESD_SW_EEES26_NS20_6thread17LinearCombinationISL_Li1EffLNS27_9ScaleType4KindE0ELNS_15FloatRoundStyleE2ESL_EENS_4gemm15EpilogueDefaultEEEEEvvEEEEvNT_6ParamsE,@"STO_CUDA_ENTRY STV_DEFAULT"
_ZN7cutlass13device_kernelINS_4conv6kernel13ConvUniversalINS1_16ConvProblemShapeILNS1_8OperatorE0ELi2EEENS1_10collective14CollectiveConvINS1_46MainloopSm90TmaGmmaWarpSpecializedImplicitGemmILS5_0ELi5ELi2EN4cute5tupleIJNSA_1CILi1EEESD_SD_EEENS1_36KernelImplicitTmaWarpSpecializedSm90ELi1EEENSB_IJNSC_ILi256EEENSC_ILi64EEENSB_IJSI_EEEEEENS_10bfloat16_tESL_NSA_8TiledMMAINSA_8MMA_AtomIJNSA_4SM904GMMA27MMA_64x64x16_F32BF16BF16_SSILNSP_5MajorE0ELSR_0ELNSP_7ScaleInE1ELSS_1EEEEEENSA_6LayoutISE_NSB_IJNSC_ILi0EEESW_SW_EEEEENSB_IJNSA_10UnderscoreESZ_SZ_EEEEENS7_6detail26Sm90ImplicitGemmTileTraitsINSA_20SM90_TMA_LOAD_IM2COLENSA_14ComposedLayoutINSA_7SwizzleILi3ELi4ELi3EEENSA_18smem_ptr_flag_bitsILi16EEENSV_INSB_IJNSB_IJNSC_ILi8EEENSC_ILi32EEEEEENSB_IJSI_SD_EEENSB_IJSD_NSC_ILi5EEEEEEEEENSB_IJNSB_IJSI_NSC_ILi512EEEEEENSB_IJSD_SW_EEENSB_IJSW_NSC_ILi16384EEEEEEEEEEEEEvEENS13_INSA_13SM90_TMA_LOADENS15_IS17_S19_NSV_INSB_IJNSB_IJS1A_S1A_EEES1D_S1F_EEENSB_IJS1I_S1J_NSB_IJSW_NSC_ILi4096EEEEEEEEEEEEEvEEEENS_8epilogue10collective6detail29Sm90TmaWarpSpecializedAdapterINS21_15DefaultEpilogueISL_NSB_IJNSB_IJlllEEESD_SW_EEES26_NS20_6thread17LinearCombinationISL_Li1EffLNS27_9ScaleType4KindE0ELNS_15FloatRoundStyleE2ESL_EENS_4gemm15EpilogueDefaultEEEEEvvEEEEvNT_6ParamsE:
[----:B------:R-:W-:Y:S01]  /*0000*/  LDC R1, c[0x0][0x28] ;  /* 0x00000a00ff017b82 */ /* 0x000fe20000000800 */
[----:B------:R-:W0:Y:S01]  /*0010*/  S2R R6, SR_TID.X ;  /* 0x0000000000067919 */ /* 0x000e220000002100 */
[----:B------:R-:W-:Y:S01]  /*0020*/  ELECT P0, URZ, PT ;  /* 0x00000000003f782f */ /* 0x000fe20003800000 */
[----:B------:R-:W-:Y:S01]  /*0030*/  BSSY B0, `(.L_x_0) ;  /* 0x000000f000007945 */ /* 0x000fe20003800000 */
[--C-:B0-----:R-:W-:Y:S02]  /*0040*/  SHF.R.U32.HI R0, RZ, 0x5, R6.reuse ;  /* 0x00000005ff007819 */ /* 0x101fe40000011606 */
[----:B------:R-:W-:-:S03]  /*0050*/  SHF.R.U32.HI R3, RZ, 0x7, R6 ;  /* 0x00000007ff037819 */ /* 0x000fc60000011606 */
[----:B------:R-:W0:Y:S04]  /*0060*/  SHFL.IDX PT, R2, R0, RZ, 0x1f ;  /* 0x00001fff00027589 */ /* 0x000e2800000e0000 */
[----:B------:R1:W2:Y:S01]  /*0070*/  SHFL.IDX PT, R5, R3, RZ, 0x1f ;  /* 0x00001fff03057589 */ /* 0x0002a200000e0000 */
[----:B0-----:R-:W-:-:S13]  /*0080*/  ISETP.NE.OR P0, PT, R2, RZ, !P0 ;  /* 0x000000ff0200720c */ /* 0x001fda0004705670 */
[----:B-12---:R-:W-:Y:S05]  /*0090*/  @P0 BRA `(.L_x_1) ;  /* 0x0000000000200947 */ /* 0x006fea0003800000 */
[----:B------:R-:W-:Y:S02]  /*00a0*/  ULDC.64 UR4, c[0x0][0x198] ;  /* 0x0000660000047ab9 */ /* 0x000fe40000000a00 */
[----:B------:R-:W-:Y:S02]  /*00b0*/  UIADD3 UR6, UP0, UR4, 0xf0, URZ ;  /* 0x000000f004067890 */ /* 0x000fe4000ff1e03f */
[----:B------:R-:W-:Y:S02]  /*00c0*/  UIADD3 UR4, UP1, UR4, 0x1f0, URZ ;  /* 0x000001f004047890 */ /* 0x000fe4000ff3e03f */
[----:B------:R-:W-:Y:S02]  /*00d0*/  UIADD3.X UR7, URZ, UR5, URZ, UP0, !UPT ;  /* 0x000000053f077290 */ /* 0x000fe400087fe43f */
[----:B------:R-:W-:-:S07]  /*00e0*/  UIADD3.X UR5, URZ, UR5, URZ, UP1, !UPT ;  /* 0x000000053f057290 */ /* 0x000fce0008ffe43f */
[----:B------:R0:W-:Y:S02]  /*00f0*/  UTMACCTL.PF [UR6] ;  /* 0x00000000060079b9 */ /* 0x0001e40008040000 */
[----:B------:R0:W-:Y:S02]  /*0100*/  UTMACCTL.PF [UR4] ;  /* 0x00000000040079b9 */ /* 0x0001e40008040000 */
[----:B0-----:R-:W-:Y:S01]  /*0110*/  NOP ;  /* 0x0000000000007918 */ /* 0x001fe20000000000 */
.L_x_1:
[----:B------:R-:W-:Y:S05]  /*0120*/  BSYNC B0 ;  /* 0x0000000000007941 */ /* 0x000fea0003800000 */
.L_x_0:
[----:B------:R-:W0:Y:S01]  /*0130*/  SHFL.IDX PT, R0, R0, RZ, 0x1f ;  /* 0x00001fff00007589 */ /* 0x000e2200000e0000 */
[----:B------:R-:W-:-:S04]  /*0140*/  SHF.R.S32.HI R3, RZ, 0x1f, R2 ;  /* 0x0000001fff037819 */ /* 0x000fc80000011402 */
[----:B------:R-:W-:Y:S02]  /*0150*/  LEA.HI R3, R3, R2, RZ, 0x2 ;  /* 0x0000000203037211 */ /* 0x000fe400078f10ff */
[----:B0-----:R-:W-:-:S13]  /*0160*/  ISETP.NE.AND P0, PT, R0, RZ, PT ;  /* 0x000000ff0000720c */ /* 0x001fda0003f05270 */
[----:B------:R-:W-:Y:S05]  /*0170*/  @P0 BRA `(.L_x_2) ;  /* 0x0000000000600947 */ /* 0x000fea0003800000 */
[----:B------:R-:W0:Y:S01]  /*0180*/  S2UR UR8, SR_CgaCtaId ;  /* 0x00000000000879c3 */ /* 0x000e220000008800 */
[----:B------:R-:W-:Y:S01]  /*0190*/  UMOV UR4, 0x400 ;  /* 0x0000040000047882 */ /* 0x000fe20000000000 */
[----:B------:R-:W-:Y:S01]  /*01a0*/  UMOV UR5, 0x1 ;  /* 0x0000000100057882 */ /* 0x000fe20000000000 */
[----:B------:R-:W-:Y:S01]  /*01b0*/  UMOV UR6, 0x80 ;  /* 0x0000008000067882 */ /* 0x000fe20000000000 */
[----:B------:R-:W-:Y:S01]  /*01c0*/  ELECT P0, URZ, PT ;  /* 0x00000000003f782f */ /* 0x000fe20003800000 */
[----:B------:R-:W-:-:S04]  /*01d0*/  UIADD3 UR6, -UR6, 0x100000, URZ ;  /* 0x0010000006067890 */ /* 0x000fc8000fffe13f */
[----:B------:R-:W-:Y:S02]  /*01e0*/  USHF.L.U32 UR7, UR6, 0xb, URZ ;  /* 0x0000000b06077899 */ /* 0x000fe4000800063f */
[----:B------:R-:W-:Y:S02]  /*01f0*/  USHF.L.U32 UR6, UR6, 0x1, URZ ;  /* 0x0000000106067899 */ /* 0x000fe4000800063f */
[----:B0-----:R-:W-:Y:S02]  /*0200*/  ULEA UR8, UR8, UR4, 0x18 ;  /* 0x0000000408087291 */ /* 0x001fe4000f8ec03f */
[----:B------:R-:W-:-:S04]  /*0210*/  UIADD3 UR4, -UR5, 0x100000, URZ ;  /* 0x0010000005047890 */ /* 0x000fc8000fffe13f */
[----:B------:R-:W-:Y:S02]  /*0220*/  USHF.L.U32 UR5, UR4, 0xb, URZ ;  /* 0x0000000b04057899 */ /* 0x000fe4000800063f */
[----:B------:R-:W-:Y:S01]  /*0230*/  USHF.L.U32 UR4, UR4, 0x1, URZ ;  /* 0x0000000104047899 */ /* 0x000fe2000800063f */
[----:B------:R-:W0:Y:S11]  /*0240*/  FENCE.VIEW.ASYNC.S ;  /* 0x00000000000073c6 */ /* 0x000e360000000000 */
[----:B0-----:R0:W1:Y:S01]  /*0250*/  SYNCS.EXCH.64 URZ, [UR8+0x32000], UR4 ;  /* 0x03200004083f75b2 */ /* 0x0010620008000100 */
[----:B------:R0:W2:Y:S01]  /*0260*/  SYNCS.EXCH.64 URZ, [UR8+0x32028], UR6 ;  /* 0x03202806083f75b2 */ /* 0x0000a20008000100 */
[----:B------:R0:W3:Y:S01]  /*0270*/  SYNCS.EXCH.64 URZ, [UR8+0x32008], UR4 ;  /* 0x03200804083f75b2 */ /* 0x0000e20008000100 */
[----:B------:R0:W4:Y:S01]  /*0280*/  SYNCS.EXCH.64 URZ, [UR8+0x32030], UR6 ;  /* 0x03203006083f75b2 */ /* 0x0001220008000100 */
[----:B------:R0:W0:Y:S01]  /*0290*/  SYNCS.EXCH.64 URZ, [UR8+0x32010], UR4 ;  /* 0x03201004083f75b2 */ /* 0x0000220008000100 */
[----:B------:R0:W0:Y:S01]  /*02a0*/  SYNCS.EXCH.64 URZ, [UR8+0x32038], UR6 ;  /* 0x03203806083f75b2 */ /* 0x0000220008000100 */
[----:B------:R0:W0:Y:S01]  /*02b0*/  SYNCS.EXCH.64 URZ, [UR8+0x32018], UR4 ;  /* 0x03201804083f75b2 */ /* 0x0000220008000100 */
[----:B------:R0:W0:Y:S01]  /*02c0*/  SYNCS.EXCH.64 URZ, [UR8+0x32040], UR6 ;  /* 0x03204006083f75b2 */ /* 0x0000220008000100 */
[----:B------:R0:W0:Y:S01]  /*02d0*/  SYNCS.EXCH.64 URZ, [UR8+0x32020], UR4 ;  /* 0x03202004083f75b2 */ /* 0x0000220008000100 */
[----:B------:R0:W0:Y:S01]  /*02e0*/  SYNCS.EXCH.64 URZ, [UR8+0x32048], UR6 ;  /* 0x03204806083f75b2 */ /* 0x0000220008000100 */
[----:B------:R-:W-:Y:S01]  /*02f0*/  NOP ;  /* 0x0000000000007918 */ /* 0x000fe20000000000 */
.L_x_2:
[----:B0-----:R-:W-:Y:S01]  /*0300*/  ULDC.64 UR4, c[0x0][0x598] ;  /* 0x0001660000047ab9 */ /* 0x001fe20000000a00 */
[----:B------:R-:W-:Y:S01]  /*0310*/  LOP3.LUT R3, R3, 0xfffffffc, RZ, 0xc0, !PT ;  /* 0xfffffffc03037812 */ /* 0x000fe200078ec0ff */
[----:B------:R-:W-:Y:S01]  /*0320*/  NOP ;  /* 0x0000000000007918 */ /* 0x000fe20000000000 */
[----:B------:R-:W-:Y:S01]  /*0330*/  ISETP.NE.U32.AND P0, PT, RZ, UR4, PT ;  /* 0x00000004ff007c0c */ /* 0x000fe2000bf05070 */
[----:B------:R-:W-:Y:S01]  /*0340*/  NOP ;  /* 0x0000000000007918 */ /* 0x000fe20000000000 */
[----:B-1234-:R-:W-:Y:S01]  /*0350*/  BAR.SYNC.DEFER_BLOCKING 0x0 ;  /* 0x0000000000007b1d */ /* 0x01efe20000010000 */
[----:B------:R-:W-:Y:S01]  /*0360*/  IMAD.IADD R4, R2, 0x1, -R3 ;  /* 0x0000000102047824 */ /* 0x000fe200078e0a03 */
[----:B------:R-:W-:Y:S02]  /*0370*/  ISETP.NE.AND.EX P0, PT, RZ, UR5, PT, P0 ;  /* 0x00000005ff007c0c */ /* 0x000fe4000bf05300 */
[C---:B------:R-:W-:Y:S02]  /*0380*/  ISETP.NE.AND P2, PT, R5.reuse, 0x1, PT ;  /* 0x000000010500780c */ /* 0x040fe40003f45270 */
[----:B------:R-:W-:Y:S01]  /*0390*/  LOP3.LUT P1, RZ, R5, R4, RZ, 0xfc, !PT ;  /* 0x0000000405ff7212 */ /* 0x000fe2000782fcff */
[----:B------:R-:W-:-:S03]  /*03a0*/  ULDC.64 UR14, c[0x0][0x208] ;  /* 0x00008200000e7ab9 */ /* 0x000fc60000000a00 */
[----:B------:R-:W-:-:S04]  /*03b0*/  SEL R0, RZ, 0x1, P1 ;  /* 0x00000001ff007807 */ /* 0x000fc80000800000 */
[----:B------:R-:W-:Y:S01]  /*03c0*/  SEL R0, R0, 0x2, P2 ;  /* 0x0000000200007807 */ /* 0x000fe20001000000 */
[----:B------:R-:W-:Y:S06]  /*03d0*/  @!P0 BRA `(.L_x_3) ;  /* 0x00000000001c8947 */ /* 0x000fec0003800000 */
[----:B------:R-:W0:Y:S02]  /*03e0*/  LDC.64 R2, c[0x0][0x598] ;  /* 0x00016600ff027b82 */ /* 0x000e240000000a00 */
[----:B0-----:R-:W2:Y:S02]  /*03f0*/  LDG.E.64 R2, desc[UR14][R2.64] ;  /* 0x0000000e02027981 */ /* 0x001ea4000c1e1b00 */
[----:B--2---:R-:W-:-:S04]  /*0400*/  ISETP.NE.U32.AND P0, PT, R2, RZ, PT ;  /* 0x000000ff0200720c */ /* 0x004fc80003f05070 */
[----:B------:R-:W-:-:S13]  /*0410*/  ISETP.NE.AND.EX P0, PT, R3, RZ, PT, P0 ;  /* 0x000000ff0300720c */ /* 0x000fda0003f05300 */
[----:B------:R-:W-:Y:S05]  /*0420*/  @!P0 BRA `(.L_x_3) ;  /* 0x0000000000088947 */ /* 0x000fea0003800000 */
[----:B------:R2:W5:Y:S01]  /*0430*/  LD.E R11, desc[UR14][R2.64] ;  /* 0x0000000e020b7980 */ /* 0x000562000c101900 */
[----:B------:R-:W-:Y:S05]  /*0440*/  BRA `(.L_x_4) ;  /* 0x0000000000207947 */ /* 0x000fea0003800000 */
.L_x_3:
[----:B------:R-:W-:Y:S02]  /*0450*/  ULDC.64 UR4, c[0x0][0x588] ;  /* 0x0001620000047ab9 */ /* 0x000fe40000000a00 */
[----:B------:R-:W-:-:S04]  /*0460*/  ISETP.NE.U32.AND P0, PT, RZ, UR4, PT ;  /* 0x00000004ff007c0c */ /* 0x000fc8000bf05070 */
[----:B------:R-:W-:-:S13]  /*0470*/  ISETP.NE.AND.EX P0, PT, RZ, UR5, PT, P0 ;  /* 0x00000005ff007c0c */ /* 0x000fda000bf05300 */
[----:B------:R-:W-:Y:S05]  /*0480*/  @!P0 BRA `(.L_x_5) ;  /* 0x00000000000c8947 */ /* 0x000fea0003800000 */
[----:B------:R-:W0:Y:S02]  /*0490*/  LDC.64 R2, c[0x0][0x588] ;  /* 0x00016200ff027b82 */ /* 0x000e240000000a00 */
[----:B0-----:R1:W5:Y:S01]  /*04a0*/  LDG.E R11, desc[UR14][R2.64] ;  /* 0x0000000e020b7981 */ /* 0x001362000c1e1900 */
[----:B------:R-:W-:Y:S05]  /*04b0*/  BRA `(.L_x_4) ;  /* 0x0000000000047947 */ /* 0x000fea0003800000 */
.L_x_5:
[----:B------:R-:W0:Y:S02]  /*04c0*/  LDC R11, c[0x0][0x580] ;  /* 0x00016000ff0b7b82 */ /* 0x000e240000000800 */
.L_x_4:
[----:B------:R-:W-:Y:S02]  /*04d0*/  ULDC.64 UR4, c[0x0][0x5a0] ;  /* 0x0001680000047ab9 */ /* 0x000fe40000000a00 */
[----:B------:R-:W-:-:S04]  /*04e0*/  ISETP.NE.U32.AND P0, PT, RZ, UR4, PT ;  /* 0x00000004ff007c0c */ /* 0x000fc8000bf05070 */
[----:B------:R-:W-:-:S13]  /*04f0*/  ISETP.NE.AND.EX P0, PT, RZ, UR5, PT, P0 ;  /* 0x00000005ff007c0c */ /* 0x000fda000bf05300 */
[----:B------:R-:W-:Y:S05]  /*0500*/  @!P0 BRA `(.L_x_6) ;  /* 0x00000000001c8947 */ /* 0x000fea0003800000 */
[----:B-12---:R-:W1:Y:S02]  /*0510*/  LDC.64 R2, c[0x0][0x5a0] ;  /* 0x00016800ff027b82 */ /* 0x006e640000000a00 */
[----:B-1----:R-:W2:Y:S02]  /*0520*/  LDG.E.64 R2, desc[UR14][R2.64] ;  /* 0x0000000e02027981 */ /* 0x002ea4000c1e1b00 */
[----:B--2---:R-:W-:-:S04]  /*0530*/  ISETP.NE.U32.AND P0, PT, R2, RZ, PT ;  /* 0x000000ff0200720c */ /* 0x004fc80003f05070 */
[----:B------:R-:W-:-:S13]  /*0540*/  ISETP.NE.AND.EX P0, PT, R3, RZ, PT, P0 ;  /* 0x000000ff0300720c */ /* 0x000fda0003f05300 */
[----:B------:R-:W-:Y:S05]  /*0550*/  @!P0 BRA `(.L_x_6) ;  /* 0x0000000000088947 */ /* 0x000fea0003800000 */
[----:B------:R1:W5:Y:S01]  /*0560*/  LD.E R14, desc[UR14][R2.64] ;  /* 0x0000000e020e7980 */ /* 0x000362000c101900 */
[----:B------:R-:W-:Y:S05]  /*0570*/  BRA `(.L_x_7) ;  /* 0x0000000000207947 */ /* 0x000fea0003800000 */
.L_x_6:
[----:B------:R-:W-:Y:S02]  /*0580*/  ULDC.64 UR4, c[0x0][0x590] ;  /* 0x0001640000047ab9 */ /* 0x000fe40000000a00 */
[----:B------:R-:W-:-:S04]  /*0590*/  ISETP.NE.U32.AND P0, PT, RZ, UR4, PT ;  /* 0x00000004ff007c0c */ /* 0x000fc8000bf05070 */
[----:B------:R-:W-:-:S13]  /*05a0*/  ISETP.NE.AND.EX P0, PT, RZ, UR5, PT, P0 ;  /* 0x00000005ff007c0c */ /* 0x000fda000bf05300 */
[----:B------:R-:W-:Y:S05]  /*05b0*/  @!P0 BRA `(.L_x_8) ;  /* 0x00000000000c8947 */ /* 0x000fea0003800000 */
[----:B------:R-:W3:Y:S02]  /*05c0*/  LDC.64 R14, c[0x0][0x590] ;  /* 0x00016400ff0e7b82 */ /* 0x000ee40000000a00 */
[----:B---3--:R4:W5:Y:S01]  /*05d0*/  LDG.E R14, desc[UR14][R14.64] ;  /* 0x0000000e0e0e7981 */ /* 0x008962000c1e1900 */
[----:B------:R-:W-:Y:S05]  /*05e0*/  BRA `(.L_x_7) ;  /* 0x0000000000047947 */ /* 0x000fea0003800000 */
.L_x_8:
[----:B------:R-:W3:Y:S02]  /*05f0*/  LDC R14, c[0x0][0x584] ;  /* 0x00016100ff0e7b82 */ /* 0x000ee40000000800 */
.L_x_7:
[----:B-12---:R-:W1:Y:S01]  /*0600*/  LDC R2, c[0x0][0x3c4] ;  /* 0x0000f100ff027b82 */ /* 0x006e620000000800 */
[----:B------:R-:W-:-:S07]  /*0610*/  ISETP.NE.AND P0, PT, R5, RZ, PT ;  /* 0x000000ff0500720c */ /* 0x000fce0003f05270 */
[----:B------:R-:W2:Y:S01]  /*0620*/  LDC.64 R8, c[0x0][0x3c8] ;  /* 0x0000f200ff087b82 */ /* 0x000ea20000000a00 */
[----:B-1----:R-:W-:-:S05]  /*0630*/  VIADD R2, R2, 0x3f ;  /* 0x0000003f02027836 */ /* 0x002fca0000000000 */
[----:B------:R-:W-:-:S04]  /*0640*/  SHF.R.S32.HI R3, RZ, 0x1f, R2 ;  /* 0x0000001fff037819 */ /* 0x000fc80000011402 */
[----:B------:R-:W-:-:S04]  /*0650*/  LEA.HI R3, R3, R2, RZ, 0x6 ;  /* 0x0000000203037211 */ /* 0x000fc800078f30ff */
[----:B------:R-:W-:-:S05]  /*0660*/  SHF.R.S32.HI R3, RZ, 0x6, R3 ;  /* 0x00000006ff037819 */ /* 0x000fca0000011403 */
[----:B--2---:R-:W-:-:S04]  /*0670*/  IMAD R2, R3, R8, RZ ;  /* 0x0000000803027224 */ /* 0x004fc800078e02ff */
[----:B------:R-:W-:Y:S01]  /*0680*/  IMAD R2, R2, R9, RZ ;  /* 0x0000000902027224 */ /* 0x000fe200078e02ff */
[----:B------:R-:W-:Y:S06]  /*0690*/  @!P0 BRA `(.L_x_9) ;  /* 0x000000b400d88947 */ /* 0x000fec0003800000 */
[----:B------:R-:W-:-:S13]  /*06a0*/  ISETP.NE.AND P0, PT, R5, 0x1, PT ;  /* 0x000000010500780c */ /* 0x000fda0003f05270 */
[----:B------:R-:W-:Y:S05]  /*06b0*/  @P0 EXIT ;  /* 0x000000000000094d */ /* 0x000fea0003800000 */
[----:B------:R-:W-:Y:S01]  /*06c0*/  ISETP.GE.AND P0, PT, R2, 0x1, PT ;  /* 0x000000010200780c */ /* 0x000fe20003f06270 */
[----:B------:R-:W-:Y:S01]  /*06d0*/  UMOV UR4, URZ ;  /* 0x0000003f00047c82 */ /* 0x000fe20008000000 */
[----:B------:R-:W-:Y:S02]  /*06e0*/  CS2R R54, SRZ ;  /* 0x0000000000367805 */ /* 0x000fe4000001ff00 */
[----:B------:R-:W-:Y:S02]  /*06f0*/  CS2R R120, SRZ ;  /* 0x0000000000787805 */ /* 0x000fe4000001ff00 */
[----:B------:R-:W-:Y:S02]  /*0700*/  CS2R R122, SRZ ;  /* 0x00000000007a7805 */ /* 0x000fe4000001ff00 */
[----:B------:R-:W-:Y:S02]  /*0710*/  CS2R R124, SRZ ;  /* 0x00000000007c7805 */ /* 0x000fe4000001ff00 */
[----:B------:R-:W-:-:S02]  /*0720*/  CS2R R126, SRZ ;  /* 0x00000000007e7805 */ /* 0x000fc4000001ff00 */
[----:B------:R-:W-:Y:S02]  /*0730*/  CS2R R128, SRZ ;  /* 0x0000000000807805 */ /* 0x000fe4000001ff00 */
        /* <DEDUP_REMOVED lines=57> */
[----:B------:R-:W-:Y:S01]  /*0ad0*/  CS2R R52, SRZ ;  /* 0x0000000000347805 */ /* 0x000fe2000001ff00 */
[----:B------:R-:W-:Y:S06]  /*0ae0*/  @!P0 BRA `(.L_x_10) ;  /* 0x0000000400688947 */ /* 0x000fec0003800000 */
[----:B------:R-:W-:-:S04]  /*0af0*/  LOP3.LUT R3, R0, 0x1, RZ, 0xfc, !PT ;  /* 0x0000000100037812 */ /* 0x000fc800078efcff */
[----:B------:R-:W-:-:S13]  /*0b00*/  ISETP.NE.AND P1, PT, R3, 0x3, PT ;  /* 0x000000030300780c */ /* 0x000fda0003f25270 */
[----:B------:R-:W-:Y:S05]  /*0b10*/  @!P1 BRA `(.L_x_11) ;  /* 0x0000000000049947 */ /* 0x000fea0003800000 */
[----:B------:R-:W-:Y:S01]  /*0b20*/  BPT.TRAP 0x1 ;  /* 0x000000040000795c */ /* 0x000fe20000300000 */
.L_x_11:
[----:B------:R-:W1:Y:S01]  /*0b30*/  S2UR UR5, SR_CgaCtaId ;  /* 0x00000000000579c3 */ /* 0x000e620000008800 */
[----:B------:R-:W-:Y:S01]  /*0b40*/  SHF.L.U32 R3, RZ, 0x1f, RZ ;  /* 0x0000001fff037819 */ /* 0x000fe200000006ff */
[----:B------:R-:W-:Y:S02]  /*0b50*/  UMOV UR4, 0x400 ;  /* 0x0000040000047882 */ /* 0x000fe40000000000 */
[----:B-1----:R-:W-:-:S12]  /*0b60*/  ULEA UR4, UR5, UR4, 0x18 ;  /* 0x0000000405047291 */ /* 0x002fd8000f8ec03f */
.L_x_12:
[----:B-1----:R-:W-:-:S04]  /*0b70*/  IMAD.U32 R4, RZ, RZ, UR4 ;  /* 0x00000004ff047e24 */ /* 0x002fc8000f8e00ff */
[----:B------:R1:W2:Y:S03]  /*0b80*/  SYNCS.PHASECHK.TRANS64.TRYWAIT P1, [R4+URZ+0x32000], R3 ;  /* 0x03200003040075a7 */ /* 0x0002a6000802017f */
[----:B--2---:R-:W-:Y:S05]  /*0b90*/  @!P1 NANOSLEEP.SYNCS 0x989680 ;  /* 0x009896800000995d */ /* 0x004fea0003900000 */
[----:B------:R-:W2:Y:S02]  /*0ba0*/  @!P1 SYNCS.PHASECHK.TRANS64 P1, [R4+URZ+0x32000], R3 ;  /* 0x03200003040095a7 */ /* 0x000ea4000802007f */
[----:B--2---:R-:W-:Y:S05]  /*0bb0*/  @!P1 BRA `(.L_x_12) ;  /* 0xfffffffc00ec9947 */ /* 0x004fea000383ffff */
[----:B------:R-:W-:Y:S01]  /*0bc0*/  UIADD3 UR5, UR4, 0x28000, URZ ;  /* 0x0002800004057890 */ /* 0x000fe2000fffe03f */
[----:B------:R-:W-:Y:S01]  /*0bd0*/  WARPGROUP.ARRIVE ;  /* 0x00000000000079c5 */ /* 0x000fe20000000000 */
[----:B------:R-:W-:Y:S02]  /*0be0*/  USHF.R.U32.HI UR4, URZ, 0x4, UR4 ;  /* 0x000000043f047899 */ /* 0x000fe40008011604 */
[----:B------:R-:W-:Y:S02]  /*0bf0*/  USHF.R.U32.HI UR5, URZ, 0x4, UR5 ;  /* 0x000000043f057899 */ /* 0x000fe40008011605 */
[----:B------:R-:W-:Y:S02]  /*0c00*/  ULOP3.LUT UR4, UR4, 0x3fff, URZ, 0xc0, !UPT ;  /* 0x00003fff04047892 */ /* 0x000fe4000f8ec03f */
[----:B------:R-:W-:Y:S02]  /*0c10*/  ULOP3.LUT UR5, UR5, 0x3fff, URZ, 0xc0, !UPT ;  /* 0x00003fff05057892 */ /* 0x000fe4000f8ec03f */
[----:B------:R-:W-:-:S02]  /*0c20*/  ULOP3.LUT UR4, UR4, 0x10000, URZ, 0xfc, !UPT ;  /* 0x0001000004047892 */ /* 0x000fc4000f8efc3f */
[----:B------:R-:W-:Y:S02]  /*0c30*/  ULOP3.LUT UR6, UR5, 0x10000, URZ, 0xfc, !UPT ;  /* 0x0001000005067892 */ /* 0x000fe4000f8efc3f */
[----:B------:R-:W-:Y:S02]  /*0c40*/  UIADD3 UR5, UR4, 0x200, URZ ;  /* 0x0000020004057890 */ /* 0x000fe4000fffe03f */
[----:B------:R-:W-:Y:S02]  /*0c50*/  UIADD3 UR7, UR4, 0x400, URZ ;  /* 0x0000040004077890 */ /* 0x000fe4000fffe03f */
[----:B------:R-:W-:Y:S01]  /*0c60*/  UMOV UR8, UR4 ;  /* 0x0000000400087c82 */ /* 0x000fe20008000000 */
[----:B------:R-:W-:Y:S01]  /*0c70*/  UMOV UR9, 0x40000040 ;  /* 0x4000004000097882 */ /* 0x000fe20000000000 */
[----:B------:R-:W-:Y:S01]  /*0c80*/  UMOV UR10, UR6 ;  /* 0x00000006000a7c82 */ /* 0x000fe20008000000 */
[----:B------:R-:W-:Y:S01]  /*0c90*/  UMOV UR11, 0x40000040 ;  /* 0x40000040000b7882 */ /* 0x000fe20000000000 */
[----:B------:R-:W-:Y:S01]  /*0ca0*/  UIADD3 UR12, UR4, 0x600, URZ ;  /* 0x00000600040c7890 */ /* 0x000fe2000fffe03f */
[----:B------:R-:W-:Y:S01]  /*0cb0*/  HGMMA.64x64x16.F32.BF16 R120, gdesc[UR8], RZ, !UPT ;  /* 0x00e00000087879f0 */ /* 0x000fe2000c7018ff */
        /* <DEDUP_REMOVED lines=12> */
[----:B------:R-:W-:-:S02]  /*0d80*/  UIADD3 UR8, UR4, 0x2, URZ ;  /* 0x0000000204087890 */ /* 0x000fc4000fffe03f */
[----:B------:R-:W-:Y:S01]  /*0d90*/  UIADD3 UR10, UR6, 0x2, URZ ;  /* 0x00000002060a7890 */ /* 0x000fe2000fffe03f */
[----:B------:R-:W-:Y:S01]  /*0da0*/  UMOV UR9, 0x40000040 ;  /* 0x4000004000097882 */ /* 0x000fe20000000000 */
[----:B------:R-:W-:-:S07]  /*0db0*/  UMOV UR11, 0x40000040 ;  /* 0x40000040000b7882 */ /* 0x000fce0000000000 */
[----:B------:R-:W-:Y:S01]  /*0dc0*/  HGMMA.64x64x16.F32.BF16 R120, gdesc[UR8], R120 ;  /* 0x00e00000087879f0 */ /* 0x000fe20008701878 */
[----:B------:R-:W-:Y:S01]  /*0dd0*/  UMOV UR8, UR5 ;  /* 0x0000000500087c82 */ /* 0x000fe20008000000 */
[----:B------:R-:W-:Y:S01]  /*0de0*/  UMOV UR9, 0x40000040 ;  /* 0x4000004000097882 */ /* 0x000fe20000000000 */
[----:B------:R-:W-:Y:S01]  /*0df0*/  UIADD3 UR5, UR4, 0x204, URZ ;  /* 0x0000020404057890 */ /* 0x000fe2000fffe03f */
        /* <DEDUP_REMOVED lines=19> */
[----:B------:R-:W-:Y:S02]  /*0f30*/  UMOV UR9, 0x40000040 ;  /* 0x4000004000097882 */ /* 0x000fe40000000000 */
[----:B------:R-:W-:Y:S01]  /*0f40*/  HGMMA.64x64x16.F32.BF16 R56, gdesc[UR8], R56 ;  /* 0x00e00000083879f0 */ /* 0x000fe20008701838 */
[----:B------:R-:W-:Y:S01]  /*0f50*/  UMOV UR8, UR12 ;  /* 0x0000000c00087c82 */ /* 0x000fe20008000000 */
[----:B------:R-:W-:-:S02]  /*0f60*/  UMOV UR9, 0x40000040 ;  /* 0x4000004000097882 */ /* 0x000fc40000000000 */
[----:B------:R-:W-:Y:S01]  /*0f70*/  HGMMA.64x64x16.F32.BF16 R24, gdesc[UR8], R24 ;  /* 0x00e00000081879f0 */ /* 0x000fe20008701818 */
[----:B------:R-:W-:Y:S02]  /*0f80*/  UIADD3 UR8, UR4, 0x6, URZ ;  /* 0x0000000604087890 */ /* 0x000fe4000fffe03f */
[----:B------:R-:W-:Y:S02]  /*0f90*/  UIADD3 UR10, UR6, 0x6, URZ ;  /* 0x00000006060a7890 */ /* 0x000fe4000fffe03f */
[----:B------:R-:W-:Y:S01]  /*0fa0*/  UIADD3 UR6, UR4, 0x406, URZ ;  /* 0x0000040604067890 */ /* 0x000fe2000fffe03f */
[----:B------:R-:W-:Y:S01]  /*0fb0*/  UMOV UR9, 0x40000040 ;  /* 0x4000004000097882 */ /* 0x000fe20000000000 */
[----:B------:R-:W-:Y:S01]  /*0fc0*/  UMOV UR11, 0x40000040 ;  /* 0x40000040000b7882 */ /* 0x000fe20000000000 */
[----:B------:R-:W-:-:S04]  /*0fd0*/  UIADD3 UR4, UR4, 0x606, URZ ;  /* 0x0000060604047890 */ /* 0x000fc8000fffe03f */
[----:B------:R-:W-:Y:S01]  /*0fe0*/  HGMMA.64x64x16.F32.BF16 R120, gdesc[UR8], R120 ;  /* 0x00e00000087879f0 */ /* 0x000fe20008701878 */
[----:B------:R-:W-:Y:S01]  /*0ff0*/  UMOV UR8, UR5 ;  /* 0x0000000500087c82 */ /* 0x000fe20008000000 */
[----:B------:R-:W-:Y:S02]  /*1000*/  UMOV UR9, 0x40000040 ;  /* 0x4000004000097882 */ /* 0x000fe40000000000 */
[----:B------:R-:W-:Y:S01]  /*1010*/  HGMMA.64x64x16.F32.BF16 R88, gdesc[UR8], R88 ;  /* 0x00e00000085879f0 */ /* 0x000fe20008701858 */
[----:B------:R-:W-:Y:S01]  /*1020*/  UMOV UR8, UR6 ;  /* 0x0000000600087c82 */ /* 0x000fe20008000000 */
[----:B------:R-:W-:Y:S02]  /*1030*/  UMOV UR9, 0x40000040 ;  /* 0x4000004000097882 */ /* 0x000fe40000000000 */
[----:B------:R-:W-:Y:S01]  /*1040*/  HGMMA.64x64x16.F32.BF16 R56, gdesc[UR8], R56 ;  /* 0x00e00000083879f0 */ /* 0x000fe20008701838 */
[----:B------:R-:W-:Y:S01]  /*1050*/  UMOV UR8, UR4 ;  /* 0x0000000400087c82 */ /* 0x000fe20008000000 */
[----:B------:R-:W-:Y:S01]  /*1060*/  UMOV UR9, 0x40000040 ;  /* 0x4000004000097882 */ /* 0x000fe20000000000 */
[----:B------:R-:W-:Y:S01]  /*1070*/  UMOV UR4, 0x1 ;  /* 0x0000000100047882 */ /* 0x000fe20000000000 */
[----:B------:R-:W-:Y:S04]  /*1080*/  HGMMA.64x64x16.F32.BF16 R24, gdesc[UR8], R24, gsb0 ;  /* 0x00e00000081879f0 */ /* 0x000fe80008001818 */
.L_x_10:
[----:B-1----:R-:W-:-:S05]  /*1090*/  VIMNMX R3, R2, 0x1, PT ;  /* 0x0000000102037848 */ /* 0x002fca0003fe0100 */
[----:B------:R-:W-:-:S05]  /*10a0*/  IMAD.IADD R4, R2, 0x1, -R3 ;  /* 0x0000000102047824 */ /* 0x000fca00078e0a03 */
[----:B------:R-:W-:-:S13]  /*10b0*/  ISETP.GE.AND P1, PT, R4, 0x1, PT ;  /* 0x000000010400780c */ /* 0x000fda0003f26270 */
[----:B------:R-:W-:Y:S05]  /*10c0*/  @!P1 BRA `(.L_x_13) ;  /* 0x0000000400d89947 */ /* 0x000fea0003800000 */
[----:B------:R-:W1:Y:S01]  /*10d0*/  S2UR UR5, SR_CgaCtaId ;  /* 0x00000000000579c3 */ /* 0x000e620000008800 */
[----:B------:R-:W-:Y:S01]  /*10e0*/  UMOV UR6, 0x400 ;  /* 0x0000040000067882 */ /* 0x000fe20000000000 */
[----:B------:R-:W-:Y:S01]  /*10f0*/  LOP3.LUT R7, R0, 0x1, RZ, 0xfc, !PT ;  /* 0x0000000100077812 */ /* 0x000fe200078efcff */
[----:B------:R-:W-:Y:S01]  /*1100*/  IMAD.MOV.U32 R5, RZ, RZ, RZ ;  /* 0x000000ffff057224 */ /* 0x000fe200078e00ff */
[----:B------:R-:W-:Y:S01]  /*1110*/  UISETP.NE.U32.AND UP0, UPT, UR4, URZ, UPT ;  /* 0x0000003f0400728c */ /* 0x000fe2000bf05070 */
[----:B------:R-:W-:Y:S01]  /*1120*/  IMAD.MOV.U32 R2, RZ, RZ, R4 ;  /* 0x000000ffff027224 */ /* 0x000fe200078e0004 */
[----:B-1----:R-:W-:-:S04]  /*1130*/  ULEA UR6, UR5, UR6, 0x18 ;  /* 0x0000000605067291 */ /* 0x002fc8000f8ec03f */
[----:B------:R-:W-:Y:S02]  /*1140*/  UIADD3 UR7, UR6, 0x28000, URZ ;  /* 0x0002800006077890 */ /* 0x000fe4000fffe03f */
[----:B------:R-:W-:Y:S02]  /*1150*/  USHF.R.U32.HI UR5, URZ, 0x4, UR6 ;  /* 0x000000043f057899 */ /* 0x000fe40008011606 */
[----:B------:R-:W-:Y:S02]  /*1160*/  USHF.R.U32.HI UR7, URZ, 0x4, UR7 ;  /* 0x000000043f077899 */ /* 0x000fe40008011607 */
[----:B------:R-:W-:Y:S02]  /*1170*/  ULOP3.LUT UR5, UR5, 0x3fff, URZ, 0xc0, !UPT ;  /* 0x00003fff05057892 */ /* 0x000fe4000f8ec03f */
[----:B------:R-:W-:Y:S02]  /*1180*/  ULOP3.LUT UR8, UR7, 0x3fff, URZ, 0xc0, !UPT ;  /* 0x00003fff07087892 */ /* 0x000fe4000f8ec03f */
[----:B------:R-:W-:-:S02]  /*1190*/  ULOP3.LUT UR7, UR5, 0x10000, URZ, 0xfc, !UPT ;  /* 0x0001000005077892 */ /* 0x000fc4000f8efc3f */
[----:B------:R-:W-:Y:S01]  /*11a0*/  ULOP3.LUT UR8, UR8, 0x10000, URZ, 0xfc, !UPT ;  /* 0x0001000008087892 */ /* 0x000fe2000f8efc3f */
[----:B------:R-:W-:-:S11]  /*11b0*/  UMOV UR5, URZ ;  /* 0x0000003f00057c82 */ /* 0x000fd60008000000 */
.L_x_18:
[----:B------:R-:W-:-:S13]  /*11c0*/  ISETP.NE.AND P2, PT, R7, 0x3, PT ;  /* 0x000000030700780c */ /* 0x000fda0003f45270 */
[----:B-1----:R-:W-:Y:S05]  /*11d0*/  @!P2 BRA `(.L_x_14) ;  /* 0x000000000004a947 */ /* 0x002fea0003800000 */
[----:B------:R-:W-:Y:S01]  /*11e0*/  BPT.TRAP 0x1 ;  /* 0x000000040000795c */ /* 0x000fe20000300000 */
.L_x_14:
[----:B------:R-:W-:Y:S01]  /*11f0*/  SHF.L.U32 R3, R5, 0x1f, RZ ;  /* 0x0000001f05037819 */ /* 0x000fe200000006ff */
[----:B------:R-:W-:-:S12]  /*1200*/  ULEA UR9, UR4, UR6, 0x3 ;  /* 0x0000000604097291 */ /* 0x000fd8000f8e183f */
.L_x_15:
[----:B-1----:R-:W-:-:S04]  /*1210*/  IMAD.U32 R6, RZ, RZ, UR9 ;  /* 0x00000009ff067e24 */ /* 0x002fc8000f8e00ff */
[----:B------:R1:W2:Y:S03]  /*1220*/  SYNCS.PHASECHK.TRANS64.TRYWAIT P1, [R6+URZ+0x32000], R3 ;  /* 0x03200003060075a7 */ /* 0x0002a6000802017f */
[----:B--2---:R-:W-:Y:S05]  /*1230*/  @!P1 NANOSLEEP.SYNCS 0x989680 ;  /* 0x009896800000995d */ /* 0x004fea0003900000 */
[----:B------:R-:W2:Y:S02]  /*1240*/  @!P1 SYNCS.PHASECHK.TRANS64 P1, [R6+URZ+0x32000], R3 ;  /* 0x03200003060095a7 */ /* 0x000ea4000802007f */
[----:B--2---:R-:W-:Y:S05]  /*1250*/  @!P1 BRA `(.L_x_15) ;  /* 0xfffffffc00ec9947 */ /* 0x004fea000383ffff */
[----:B------:R-:W-:Y:S01]  /*1260*/  ULEA UR10, UR4, UR7, 0xb ;  /* 0x00000007040a7291 */ /* 0x000fe2000f8e583f */
[----:B------:R-:W-:Y:S01]  /*1270*/  WARPGROUP.ARRIVE ;  /* 0x00000000000079c5 */ /* 0x000fe20000000000 */
[----:B------:R-:W-:Y:S02]  /*1280*/  ULEA UR12, UR4, UR8, 0x9 ;  /* 0x00000008040c7291 */ /* 0x000fe4000f8e483f */
[----:B------:R-:W-:Y:S02]  /*1290*/  UIADD3 UR9, UR10, 0x200, URZ ;  /* 0x000002000a097890 */ /* 0x000fe4000fffe03f */
[----:B------:R-:W-:Y:S02]  /*12a0*/  UIADD3 UR11, UR10, 0x400, URZ ;  /* 0x000004000a0b7890 */ /* 0x000fe4000fffe03f */
[----:B------:R-:W-:Y:S01]  /*12b0*/  UMOV UR16, UR10 ;  /* 0x0000000a00107c82 */ /* 0x000fe20008000000 */
[----:B------:R-:W-:Y:S01]  /*12c0*/  UMOV UR17, 0x40000040 ;  /* 0x4000004000117882 */ /* 0x000fe20000000000 */
[----:B------:R-:W-:Y:S01]  /*12d0*/  UMOV UR18, UR12 ;  /* 0x0000000c00127c82 */ /* 0x000fe20008000000 */
[----:B------:R-:W-:Y:S01]  /*12e0*/  UMOV UR19, 0x40000040 ;  /* 0x4000004000137882 */ /* 0x000fe20000000000 */
[----:B------:R-:W-:Y:S01]  /*12f0*/  UIADD3 UR13, UR10, 0x600, URZ ;  /* 0x000006000a0d7890 */ /* 0x000fe2000fffe03f */
[----:B------:R-:W-:Y:S01]  /*1300*/  HGMMA.64x64x16.F32.BF16 R120, gdesc[UR16], R120, UP0 ;  /* 0x00e00000107879f0 */ /* 0x000fe2000bf01878 */
        /* <DEDUP_REMOVED lines=43> */
[----:B------:R-:W-:-:S02]  /*15c0*/  UMOV UR17, 0x40000040 ;  /* 0x4000004000117882 */ /* 0x000fc40000000000 */
[----:B------:R-:W-:Y:S01]  /*15d0*/  HGMMA.64x64x16.F32.BF16 R24, gdesc[UR16], R24 ;  /* 0x00e00000101879f0 */ /* 0x000fe20008701818 */
[----:B------:R-:W-:Y:S02]  /*15e0*/  UIADD3 UR16, UR10, 0x6, URZ ;  /* 0x000000060a107890 */ /* 0x000fe4000fffe03f */
[----:B------:R-:W-:Y:S01]  /*15f0*/  UIADD3 UR18, UR12, 0x6, URZ ;  /* 0x000000060c127890 */ /* 0x000fe2000fffe03f */
[----:B------:R-:W-:Y:S01]  /*1600*/  UMOV UR17, 0x40000040 ;  /* 0x4000004000117882 */ /* 0x000fe20000000000 */
[----:B------:R-:W-:Y:S01]  /*1610*/  UMOV UR19, 0x40000040 ;  /* 0x4000004000137882 */ /* 0x000fe20000000000 */
[----:B------:R-:W-:-:S06]  /*1620*/  UIADD3 UR10, UR10, 0x606, URZ ;  /* 0x000006060a0a7890 */ /* 0x000fcc000fffe03f */
        /* <DEDUP_REMOVED lines=8> */
[----:B------:R-:W-:-:S02]  /*16b0*/  UMOV UR17, 0x40000040 ;  /* 0x4000004000117882 */ /* 0x000fc40000000000 */
[----:B------:R-:W-:Y:S03]  /*16c0*/  HGMMA.64x64x16.F32.BF16 R24, gdesc[UR16], R24, gsb0 ;  /* 0x00e00000101879f0 */ /* 0x000fe60008001818 */
[----:B------:R-:W-:Y:S02]  /*16d0*/  WARPGROUP.DEPBAR.LE gsb0, 0x1 ;  /* 0x00008000000079c5 */ /* 0x000fe40000010100 */
[----:B------:R-:W-:Y:S05]  /*16e0*/  @!P2 BRA `(.L_x_16) ;  /* 0x000000000004a947 */ /* 0x000fea0003800000 */
[----:B------:R-:W-:Y:S01]  /*16f0*/  BPT.TRAP 0x1 ;  /* 0x000000040000795c */ /* 0x000fe20000300000 */
.L_x_16:
[----:B------:R-:W-:Y:S01]  /*1700*/  ULEA UR9, UR5, UR6, 0x3 ;  /* 0x0000000605097291 */ /* 0x000fe2000f8e183f */
[----:B------:R-:W-:-:S03]  /*1710*/  ISETP.GT.U32.AND P1, PT, R0, 0x1, PT ;  /* 0x000000010000780c */ /* 0x000fc60003f24070 */
[----:B------:R-:W-:-:S04]  /*1720*/  UIADD3 UR9, UR9, 0x32028, URZ ;  /* 0x0003202809097890 */ /* 0x000fc8000fffe03f */
[----:B------:R-:W-:-:S09]  /*1730*/  UPRMT UR9, URZ, 0x654, UR9 ;  /* 0x000006543f097896 */ /* 0x000fd20008000009 */
[----:B------:R-:W-:Y:S01]  /*1740*/  SYNCS.ARRIVE.TRANS64.RED.A1T0 RZ, [UR9], RZ ;  /* 0x000000ffffff79a7 */ /* 0x000fe20008100409 */
[----:B------:R-:W-:Y:S05]  /*1750*/  @P1 BRA `(.L_x_17) ;  /* 0x0000000000041947 */ /* 0x000fea0003800000 */
[----:B------:R-:W-:Y:S01]  /*1760*/  BPT.TRAP 0x1 ;  /* 0x000000040000795c */ /* 0x000fe20000300000 */
.L_x_17:
[----:B------:R-:W-:Y:S01]  /*1770*/  UIADD3 UR4, UR4, 0x1, URZ ;  /* 0x0000000104047890 */ /* 0x000fe2000fffe03f */
[C---:B------:R-:W-:Y:S01]  /*1780*/  ISETP.GT.AND P1, PT, R2.reuse, 0x1, PT ;  /* 0x000000010200780c */ /* 0x040fe20003f24270 */
[----:B------:R-:W-:Y:S01]  /*1790*/  UIADD3 UR5, UR5, 0x1, URZ ;  /* 0x0000000105057890 */ /* 0x000fe2000fffe03f */
[----:B------:R-:W-:Y:S01]  /*17a0*/  VIADD R2, R2, 0xffffffff ;  /* 0xffffffff02027836 */ /* 0x000fe20000000000 */
[----:B------:R-:W-:Y:S02]  /*17b0*/  UISETP.NE.AND UP0, UPT, UR4, 0x5, UPT ;  /* 0x000000050400788c */ /* 0x000fe4000bf05270 */
[----:B------:R-:W-:Y:S02]  /*17c0*/  UISETP.NE.AND UP1, UPT, UR5, 0x5, UPT ;  /* 0x000000050500788c */ /* 0x000fe4000bf25270 */
[----:B------:R-:W-:Y:S02]  /*17d0*/  USEL UR9, URZ, 0x1, UP0 ;  /* 0x000000013f097887 */ /* 0x000fe40008000000 */
[----:B------:R-:W-:-:S02]  /*17e0*/  USEL UR4, UR4, URZ, UP0 ;  /* 0x0000003f04047287 */ /* 0x000fc40008000000 */
[----:B------:R-:W-:Y:S02]  /*17f0*/  USEL UR5, UR5, URZ, UP1 ;  /* 0x0000003f05057287 */ /* 0x000fe40008800000 */
[----:B------:R-:W-:Y:S01]  /*1800*/  UPLOP3.LUT UP0, UPT, UPT, UPT, UPT, 0x80, 0x0 ;  /* 0x000000000000789c */ /* 0x000fe20003f0f070 */
[----:B------:R-:W-:Y:S01]  /*1810*/  LOP3.LUT R5, R5, UR9, RZ, 0x3c, !PT ;  /* 0x0000000905057c12 */ /* 0x000fe2000f8e3cff */
[----:B------:R-:W-:Y:S09]  /*1820*/  @P1 BRA `(.L_x_18) ;  /* 0xfffffff800641947 */ /* 0x000ff2000383ffff */
.L_x_13:
[----:B------:R-:W-:Y:S02]  /*1830*/  WARPGROUP.DEPBAR.LE gsb0, 0x0 ;  /* 0x00008000000079c5 */ /* 0x000fe40000010000 */
[----:B------:R-:W-:Y:S05]  /*1840*/  @!P0 BRA `(.L_x_19) ;  /* 0x0000000000448947 */ /* 0x000fea0003800000 */
[----:B------:R-:W-:-:S04]  /*1850*/  LOP3.LUT R2, R0, 0x1, RZ, 0xfc, !PT ;  /* 0x0000000100027812 */ /* 0x000fc800078efcff */
[----:B------:R-:W-:-:S13]  /*1860*/  ISETP.NE.AND P0, PT, R2, 0x3, PT ;  /* 0x000000030200780c */ /* 0x000fda0003f05270 */
[----:B------:R-:W-:Y:S05]  /*1870*/  @!P0 BRA `(.L_x_20) ;  /* 0x0000000000048947 */ /* 0x000fea0003800000 */
[----:B------:R-:W-:Y:S01]  /*1880*/  BPT.TRAP 0x1 ;  /* 0x000000040000795c */ /* 0x000fe20000300000 */
.L_x_20:
[----:B------:R-:W2:Y:S01]  /*1890*/  S2R R5, SR_CgaCtaId ;  /* 0x0000000000057919 */ /* 0x000ea20000008800 */
[----:B-1----:R-:W-:Y:S01]  /*18a0*/  IMAD.WIDE.U32 R2, R4, -0x33333333, RZ ;  /* 0xcccccccd04027825 */ /* 0x002fe200078e00ff */
[----:B------:R-:W-:Y:S02]  /*18b0*/  MOV R2, 0x400 ;  /* 0x0000040000027802 */ /* 0x000fe40000000f00 */
[----:B------:R-:W-:Y:S02]  /*18c0*/  ISETP.GT.U32.AND P0, PT, R0, 0x1, PT ;  /* 0x000000010000780c */ /* 0x000fe40003f04070 */
[----:B------:R-:W-:-:S05]  /*18d0*/  SHF.R.U32.HI R3, RZ, 0x2, R3 ;  /* 0x00000002ff037819 */ /* 0x000fca0000011603 */
[----:B------:R-:W-:Y:S01]  /*18e0*/  IMAD R4, R3, -0x5, R4 ;  /* 0xfffffffb03047824 */ /* 0x000fe200078e0204 */
[----:B--2---:R-:W-:-:S05]  /*18f0*/  LEA R5, R5, R2, 0x18 ;  /* 0x0000000205057211 */ /* 0x004fca00078ec0ff */
[----:B------:R-:W-:-:S04]  /*1900*/  IMAD R4, R4, 0x8, R5 ;  /* 0x0000000804047824 */ /* 0x000fc800078e0205 */
[----:B------:R-:W-:-:S05]  /*1910*/  VIADD R4, R4, 0x32028 ;  /* 0x0003202804047836 */ /* 0x000fca0000000000 */
[----:B------:R-:W-:-:S04]  /*1920*/  PRMT R4, RZ, 0x654, R4 ;  /* 0x00000654ff047816 */ /* 0x000fc80000000004 */
[----:B------:R2:W-:Y:S01]  /*1930*/  SYNCS.ARRIVE.TRANS64.RED.A1T0 RZ, [R4+URZ], RZ ;  /* 0x000000ff04ff79a7 */ /* 0x0005e2000810043f */
[----:B------:R-:W-:Y:S05]  /*1940*/  @P0 BRA `(.L_x_19) ;  /* 0x0000000000040947 */ /* 0x000fea0003800000 */
[----:B------:R-:W-:Y:S01]  /*1950*/  BPT.TRAP 0x1 ;  /* 0x000000040000795c */ /* 0x000fe20000300000 */
.L_x_19:
[----:B-1----:R-:W1:Y:S01]  /*1960*/  S2R R3, SR_TID.X ;  /* 0x0000000000037919 */ /* 0x002e620000002100 */
[----:B------:R-:W-:Y:S01]  /*1970*/  ULDC.64 UR4, c[0x0][0x280] ;  /* 0x0000a00000047ab9 */ /* 0x000fe20000000a00 */
[----:B--2---:R-:W2:Y:S01]  /*1980*/  S2R R4, SR_CTAID.Y ;  /* 0x0000000000047919 */ /* 0x004ea20000002600 */
[----:B------:R-:W0:Y:S01]  /*1990*/  S2R R9, SR_CTAID.X ;  /* 0x0000000000097919 */ /* 0x000e220000002500 */
[----:B-1----:R-:W-:-:S04]  /*19a0*/  SHF.R.S32.HI R0, RZ, 0x1f, R3 ;  /* 0x0000001fff007819 */ /* 0x002fc80000011403 */
[----:B------:R-:W-:Y:S01]  /*19b0*/  LEA.HI R0, R0, R3, RZ, 0x7 ;  /* 0x0000000300007211 */ /* 0x000fe200078f38ff */
[----:B--2---:R-:W-:-:S03]  /*19c0*/  IMAD.SHL.U32 R4, R4, 0x40, RZ ;  /* 0x0000004004047824 */ /* 0x004fc600078e00ff */
[----:B------:R-:W-:Y:S01]  /*19d0*/  LOP3.LUT R0, R0, 0xffffff80, RZ, 0xc0, !PT ;  /* 0xffffff8000007812 */ /* 0x000fe200078ec0ff */
[----:B0-----:R-:W-:Y:S01]  /*19e0*/  IMAD.SHL.U32 R10, R9, 0x100, RZ ;  /* 0x00000100090a7824 */ /* 0x001fe200078e00ff */
[----:B------:R-:W-:-:S03]  /*19f0*/  ISETP.GE.AND P0, PT, R4, UR5, PT ;  /* 0x0000000504007c0c */ /* 0x000fc6000bf06270 */
[----:B------:R-:W-:Y:S01]  /*1a00*/  IMAD.IADD R0, R3, 0x1, -R0 ;  /* 0x0000000103007824 */ /* 0x000fe200078e0a00 */
[----:B------:R-:W-:-:S04]  /*1a10*/  ISETP.GE.OR P0, PT, R10, UR4, P0 ;  /* 0x000000040a007c0c */ /* 0x000fc80008706670 */
[----:B------:R-:W-:-:S04]  /*1a20*/  SHF.R.S32.HI R3, RZ, 0x1f, R0 ;  /* 0x0000001fff037819 */ /* 0x000fc80000011400 */
[----:B------:R-:W-:-:S04]  /*1a30*/  LEA.HI R2, R3, R0, RZ, 0x2 ;  /* 0x0000000003027211 */ /* 0x000fc800078f10ff */
[--C-:B------:R-:W-:Y:S02]  /*1a40*/  SHF.R.S32.HI R6, RZ, 0x2, R2.reuse ;  /* 0x00000002ff067819 */ /* 0x100fe40000011402 */
[----:B------:R-:W-:-:S04]  /*1a50*/  SHF.R.S32.HI R5, RZ, 0x1f, R2 ;  /* 0x0000001fff057819 */ /* 0x000fc80000011402 */
[----:B------:R-:W-:-:S04]  /*1a60*/  LEA.HI R5, R5, R6, RZ, 0x3 ;  /* 0x0000000605057211 */ /* 0x000fc800078f18ff */
[----:B------:R-:W-:Y:S01]  /*1a70*/  LOP3.LUT R7, R5, 0xfffffff8, RZ, 0xc0, !PT ;  /* 0xfffffff805077812 */ /* 0x000fe200078ec0ff */
[----:B------:R-:W-:Y:S06]  /*1a80*/  @P0 EXIT ;  /* 0x000000000000094d */ /* 0x000fec0003800000 */
[----:B------:R-:W0:Y:S01]  /*1a90*/  LDC.64 R12, c[0x0][0x5d0] ;  /* 0x00017400ff0c7b82 */ /* 0x000e220000000a00 */
[----:B------:R-:W-:Y:S01]  /*1aa0*/  LOP3.LUT R5, R2, 0x7ffffffc, RZ, 0xc0, !PT ;  /* 0x7ffffffc02057812 */ /* 0x000fe200078ec0ff */
[----:B------:R-:W-:Y:S01]  /*1ab0*/  IMAD.IADD R2, R6, 0x1, -R7 ;  /* 0x0000000106027824 */ /* 0x000fe200078e0a07 */
[----:B------:R-:W-:Y:S02]  /*1ac0*/  LEA.HI R6, R3, R0, RZ, 0x5 ;  /* 0x0000000003067211 */ /* 0x000fe400078f28ff */
[----:B---3-5:R-:W-:Y:S01]  /*1ad0*/  FSETP.NEU.AND P1, PT, R14, RZ, PT ;  /* 0x000000ff0e00720b */ /* 0x028fe20003f2d000 */
[----:B------:R-:W-:Y:S01]  /*1ae0*/  IMAD.IADD R5, R0, 0x1, -R5 ;  /* 0x0000000100057824 */ /* 0x000fe200078e0a05 */
[----:B------:R-:W-:Y:S02]  /*1af0*/  SHF.R.S32.HI R3, RZ, 0x1f, R2 ;  /* 0x0000001fff037819 */ /* 0x000fe40000011402 */
[----:B----4-:R-:W-:Y:S01]  /*1b00*/  SHF.R.S32.HI R15, RZ, 0x5, R6 ;  /* 0x00000005ff0f7819 */ /* 0x010fe20000011406 */
[----:B------:R-:W-:-:S02]  /*1b10*/  IMAD.SHL.U32 R5, R5, 0x2, RZ ;  /* 0x0000000205057824 */ /* 0x000fc400078e00ff */
[----:B------:R-:W-:-:S03]  /*1b20*/  IMAD.WIDE R8, R9, 0x100, R2 ;  /* 0x0000010009087825 */ /* 0x000fc600078e0202 */
[----:B------:R-:W-:Y:S01]  /*1b30*/  SHF.R.S32.HI R7, RZ, 0x1f, R5 ;  /* 0x0000001fff077819 */ /* 0x000fe20000011405 */
[C---:B------:R-:W-:Y:S01]  /*1b40*/  IMAD R3, R15.reuse, -0x10, -R10 ;  /* 0xfffffff00f037824 */ /* 0x040fe200078e0a0a */
[C---:B------:R-:W-:Y:S01]  /*1b50*/  IADD3 R6, P0, R4.reuse, R5, RZ ;  /* 0x0000000504067210 */ /* 0x040fe20007f1e0ff */
[----:B------:R-:W-:Y:S01]  /*1b60*/  IMAD.WIDE R8, R15, 0x10, R8 ;  /* 0x000000100f087825 */ /* 0x000fe200078e0208 */
[----:B------:R-:W-:Y:S02]  /*1b70*/  IADD3 R10, -R5, UR5, -R4 ;  /* 0x00000005050a7c10 */ /* 0x000fe4000fffe904 */
[----:B------:R-:W-:Y:S02]  /*1b80*/  LEA.HI.X.SX32 R7, R4, R7, 0x1, P0 ;  /* 0x0000000704077211 */ /* 0x000fe400000f0eff */
[----:B------:R-:W-:Y:S01]  /*1b90*/  IADD3 R0, R3, UR4, -R2 ;  /* 0x0000000403007c10 */ /* 0x000fe2000fffe802 */
[-C--:B0-----:R-:W-:Y:S01]  /*1ba0*/  IMAD R2, R9, R12.reuse, RZ ;  /* 0x0000000c09027224 */ /* 0x081fe200078e02ff */
[----:B------:R-:W-:Y:S01]  /*1bb0*/  ISETP.GT.AND P3, PT, R10, RZ, PT ;  /* 0x000000ff0a00720c */ /* 0x000fe20003f64270 */
[----:B------:R-:W-:Y:S01]  /*1bc0*/  IMAD.WIDE.U32 R18, R8, R12, R6 ;  /* 0x0000000c08127225 */ /* 0x000fe200078e0006 */
[----:B------:R-:W-:-:S02]  /*1bd0*/  SHF.L.U64.HI R15, R12, 0x3, R13 ;  /* 0x000000030c0f7819 */ /* 0x000fc4000001020d */
[----:B------:R-:W-:Y:S01]  /*1be0*/  P2R R3, PR, RZ, 0x8 ;  /* 0x00000008ff037803 */ /* 0x000fe20000000000 */
[----:B------:R-:W-:Y:S01]  /*1bf0*/  IMAD R21, R8, R13, R2 ;  /* 0x0000000d08157224 */ /* 0x000fe200078e0202 */
[----:B------:R-:W-:Y:S01]  /*1c00*/  ISETP.GT.AND P0, PT, R0, RZ, P3 ;  /* 0x000000ff0000720c */ /* 0x000fe20001f04270 */
[----:B------:R-:W-:Y:S02]  /*1c10*/  IMAD.SHL.U32 R16, R12, 0x8, RZ ;  /* 0x000000080c107824 */ /* 0x000fe400078e00ff */
[----:B------:R-:W-:Y:S01]  /*1c20*/  IMAD.IADD R21, R19, 0x1, R21 ;  /* 0x0000000113157824 */ /* 0x000fe200078e0215 */
[----:B------:R-:W-:Y:S09]  /*1c30*/  @!P1 BRA `(.L_x_21) ;  /* 0x0000006c00cc9947 */ /* 0x000ff20003800000 */
[----:B------:R-:W-:Y:S01]  /*1c40*/  ULDC.64 UR4, c[0x0][0x5b0] ;  /* 0x00016c0000047ab9 */ /* 0x000fe20000000a00 */
[----:B------:R-:W-:Y:S01]  /*1c50*/  ULDC.64 UR8, c[0x0][0x5a8] ;  /* 0x00016a0000087ab9 */ /* 0x000fe20000000a00 */
[----:B------:R-:W-:Y:S01]  /*1c60*/  IMAD R17, R9, UR4, RZ ;  /* 0x0000000409117c24 */ /* 0x000fe2000f8e02ff */
[----:B------:R-:W-:Y:S01]  /*1c70*/  ULDC.64 UR6, c[0x0][0x5c8] ;  /* 0x0001720000067ab9 */ /* 0x000fe20000000a00 */
[----:B------:R-:W-:-:S04]  /*1c80*/  IMAD.WIDE.U32 R2, R8, UR4, R6 ;  /* 0x0000000408027c25 */ /* 0x000fc8000f8e0006 */
[----:B------:R-:W-:Y:S01]  /*1c90*/  IMAD R17, R8, UR5, R17 ;  /* 0x0000000508117c24 */ /* 0x000fe2000f8e0211 */
[----:B------:R-:W-:-:S03]  /*1ca0*/  LEA R4, P1, R2, UR8, 0x1 ;  /* 0x0000000802047c11 */ /* 0x000fc6000f8208ff */
[----:B------:R-:W-:-:S05]  /*1cb0*/  IMAD.IADD R3, R3, 0x1, R17 ;  /* 0x0000000103037824 */ /* 0x000fca00078e0211 */
[----:B------:R-:W-:-:S05]  /*1cc0*/  LEA.HI.X R5, R2, UR9, R3, 0x1, P1 ;  /* 0x0000000902057c11 */ /* 0x000fca00088f0c03 */
[----:B------:R-:W2:Y:S01]  /*1cd0*/  @P0 LDG.E.LTC128B.U16 R19, desc[UR14][R4.64] ;  /* 0x0000000e04130981 */ /* 0x000ea2000c1e1520 */
[----:B------:R-:W-:Y:S01]  /*1ce0*/  ISETP.GT.AND P6, PT, R10, 0x1, PT ;  /* 0x000000010a00780c */ /* 0x000fe20003fc4270 */
[----:B------:R-:W-:Y:S01]  /*1cf0*/  BSSY B0, `(.L_x_22) ;  /* 0x000000e000007945 */ /* 0x000fe20003800000 */
[----:B------:R-:W-:Y:S02]  /*1d00*/  LEA R2, P2, R18, UR6, 0x1 ;  /* 0x0000000612027c11 */ /* 0x000fe4000f8408ff */
[----:B------:R-:W-:Y:S01]  /*1d10*/  ISETP.GT.AND P1, PT, R0, RZ, P6 ;  /* 0x000000ff0000720c */ /* 0x000fe20003724270 */
[----:B--2---:R-:W-:-:S04]  /*1d20*/  IMAD.U32 R3, R19, 0x10000, RZ ;  /* 0x0001000013037824 */ /* 0x004fc800078e00ff */
[----:B------:R-:W-:-:S04]  /*1d30*/  FMUL R3, R3, R14 ;  /* 0x0000000e03037220 */ /* 0x000fc80000400000 */
[----:B------:R-:W-:-:S05]  /*1d40*/  FFMA R3, R120, R11, R3 ;  /* 0x0000000b78037223 */ /* 0x000fca0000000003 */
[----:B------:R-:W-:Y:S02]  /*1d50*/  F2FP.BF16.F32.PACK_AB R20, RZ, R3 ;  /* 0x00000003ff14723e */ /* 0x000fe400000010ff */
[----:B------:R-:W-:Y:S02]  /*1d60*/  P2R R3, PR, RZ, 0x40 ;  /* 0x00000040ff037803 */ /* 0x000fe40000000000 */
[----:B------:R-:W-:Y:S02]  /*1d70*/  LEA.HI.X R3, R18, UR7, R21, 0x1, P2 ;  /* 0x0000000712037c11 */ /* 0x000fe400090f0c15 */
[----:B------:R-:W-:Y:S02]  /*1d80*/  PRMT R18, R20, 0x7610, R18 ;  /* 0x0000761014127816 */ /* 0x000fe40000000012 */
[----:B------:R-:W-:-:S03]  /*1d90*/  PRMT R20, R19, 0x7610, R20 ;  /* 0x0000761013147816 */ /* 0x000fc60000000014 */
[----:B------:R0:W-:Y:S01]  /*1da0*/  @P0 STG.E.U16 desc[UR14][R2.64], R18 ;  /* 0x0000001202000986 */ /* 0x0001e2000c10150e */
[----:B------:R-:W-:Y:S05]  /*1db0*/  @!P1 BRA `(.L_x_23) ;  /* 0x0000000000049947 */ /* 0x000fea0003800000 */
[----:B------:R1:W5:Y:S02]  /*1dc0*/  LDG.E.LTC128B.U16 R20, desc[UR14][R4.64+0x2] ;  /* 0x0000020e04147981 */ /* 0x000364000c1e1520 */
.L_x_23:
[----:B------:R-:W-:Y:S05]  /*1dd0*/  BSYNC B0 ;  /* 0x0000000000007941 */ /* 0x000fea0003800000 */
.L_x_22:
[----:B------:R-:W-:Y:S01]  /*1de0*/  USHF.L.U32 UR6, UR4, 0x3, URZ ;  /* 0x0000000304067899 */ /* 0x000fe2000800063f */
[----:B-----5:R-:W-:Y:S01]  /*1df0*/  IMAD.U32 R9, R20, 0x10000, RZ ;  /* 0x0001000014097824 */ /* 0x020fe200078e00ff */
[----:B------:R-:W-:Y:S01]  /*1e00*/  USHF.L.U64.HI UR7, UR4, 0x3, UR5 ;  /* 0x0000000304077899 */ /* 0x000fe20008010205 */
[----:B------:R-:W-:Y:S02]  /*1e10*/  ISETP.GT.AND P0, PT, R0, 0x8, P3 ;  /* 0x000000080000780c */ /* 0x000fe40001f04270 */
[----:B------:R-:W-:Y:S01]  /*1e20*/  FMUL R22, R9, R14 ;  /* 0x0000000e09167220 */ /* 0x000fe20000400000 */
[----:B0-----:R-:W-:Y:S02]  /*1e30*/  IMAD.U32 R18, RZ, RZ, UR6 ;  /* 0x00000006ff127e24 */ /* 0x001fe4000f8e00ff */
[----:B------:R-:W-:Y:S02]  /*1e40*/  IMAD.U32 R19, RZ, RZ, UR7 ;  /* 0x00000007ff137e24 */ /* 0x000fe4000f8e00ff */
[----:B------:R-:W-:Y:S01]  /*1e50*/  FFMA R22, R121, R11, R22 ;  /* 0x0000000b79167223 */ /* 0x000fe20000000016 */
[----:B------:R-:W-:-:S04]  /*1e60*/  IMAD.WIDE.U32 R8, R8, UR4, R18 ;  /* 0x0000000408087c25 */ /* 0x000fc8000f8e0012 */
[----:B------:R-:W-:Y:S02]  /*1e70*/  F2FP.BF16.F32.PACK_AB R22, RZ, R22 ;  /* 0x00000016ff16723e */ /* 0x000fe400000010ff */
[----:B------:R-:W-:-:S03]  /*1e80*/  IADD3 R6, P2, R6, R8, RZ ;  /* 0x0000000806067210 */ /* 0x000fc60007f5e0ff */
[----:B------:R0:W-:Y:S01]  /*1e90*/  @P1 STG.E.U16 desc[UR14][R2.64+0x2], R22 ;  /* 0x0000021602001986 */ /* 0x0001e2000c10150e */
[----:B------:R-:W-:Y:S02]  /*1ea0*/  IADD3.X R7, R7, R17, R9, P2, !PT ;  /* 0x0000001107077210 */ /* 0x000fe400017fe409 */
[----:B------:R-:W-:-:S04]  /*1eb0*/  LEA R8, P2, R6, UR8, 0x1 ;  /* 0x0000000806087c11 */ /* 0x000fc8000f8408ff */
[----:B------:R-:W-:-:S05]  /*1ec0*/  LEA.HI.X R9, R6, UR9, R7, 0x1, P2 ;  /* 0x0000000906097c11 */ /* 0x000fca00090f0c07 */
[----:B------:R-:W2:Y:S01]  /*1ed0*/  @P0 LDG.E.LTC128B.U16 R20, desc[UR14][R8.64] ;  /* 0x0000000e08140981 */ /* 0x000ea2000c1e1520 */
[C---:B------:R-:W-:Y:S01]  /*1ee0*/  SHF.L.U64.HI R15, R16.reuse, 0x1, R15 ;  /* 0x00000001100f7819 */ /* 0x040fe2000001020f */
[----:B------:R-:W-:Y:S01]  /*1ef0*/  BSSY B0, `(.L_x_24) ;  /* 0x000000b000007945 */ /* 0x000fe20003800000 */
[----:B------:R-:W-:Y:S02]  /*1f00*/  LEA R6, P2, R16, R2, 0x1 ;  /* 0x0000000210067211 */ /* 0x000fe400078408ff */
[----:B------:R-:W-:Y:S01]  /*1f10*/  ISETP.GT.AND P1, PT, R0, 0x8, P6 ;  /* 0x000000080000780c */ /* 0x000fe20003724270 */
[----:B--2---:R-:W-:-:S04]  /*1f20*/  IMAD.U32 R7, R20, 0x10000, RZ ;  /* 0x0001000014077824 */ /* 0x004fc800078e00ff */
[----:B------:R-:W-:-:S04]  /*1f30*/  FMUL R7, R7, R14 ;  /* 0x0000000e07077220 */ /* 0x000fc80000400000 */
[----:B------:R-:W-:-:S05]  /*1f40*/  FFMA R7, R122, R11, R7 ;  /* 0x0000000b7a077223 */ /* 0x000fca0000000007 */
[----:B------:R-:W-:Y:S01]  /*1f50*/  F2FP.BF16.F32.PACK_AB R16, RZ, R7 ;  /* 0x00000007ff10723e */ /* 0x000fe200000010ff */
[----:B------:R-:W-:-:S05]  /*1f60*/  IMAD.X R7, R15, 0x1, R3, P2 ;  /* 0x000000010f077824 */ /* 0x000fca00010e0603 */
[----:B------:R0:W-:Y:S01]  /*1f70*/  @P0 STG.E.U16 desc[UR14][R6.64], R16 ;  /* 0x0000001006000986 */ /* 0x0001e2000c10150e */
[----:B------:R-:W-:Y:S05]  /*1f80*/  @!P1 BRA `(.L_x_25) ;  /* 0x0000000000049947 */ /* 0x000fea0003800000 */
[----:B------:R2:W5:Y:S02]  /*1f90*/  LDG.E.LTC128B.U16 R20, desc[UR14][R8.64+0x2] ;  /* 0x0000020e08147981 */ /* 0x000564000c1e1520 */
.L_x_25:
[----:B------:R-:W-:Y:S05]  /*1fa0*/  BSYNC B0 ;  /* 0x0000000000007941 */ /* 0x000fea0003800000 */
.L_x_24:
[----:B-----5:R-:W-:Y:S01]  /*1fb0*/  IMAD.U32 R15, R20, 0x10000, RZ ;  /* 0x00010000140f7824 */ /* 0x020fe200078e00ff */
[----:B------:R-:W-:Y:S01]  /*1fc0*/  ISETP.GT.AND P3, PT, R10, 0x8, PT ;  /* 0x000000080a00780c */ /* 0x000fe20003f64270 */
[----:B------:R-:W-:Y:S02]  /*1fd0*/  BSSY B0, `(.L_x_26) ;  /* 0x0000009000007945 */ /* 0x000fe40003800000 */
[----:B0-----:R-:W-:Y:S01]  /*1fe0*/  FMUL R16, R15, R14 ;  /* 0x0000000e0f107220 */ /* 0x001fe20000400000 */
[----:B------:R-:W-:Y:S02]  /*1ff0*/  ISETP.GT.AND P0, PT, R0, RZ, P3 ;  /* 0x000000ff0000720c */ /* 0x000fe40001f04270 */
[----:B------:R-:W-:Y:S01]  /*2000*/  P2R R15, PR, RZ, 0x8 ;  /* 0x00000008ff0f7803 */ /* 0x000fe20000000000 */
[----:B------:R-:W-:-:S05]  /*2010*/  FFMA R16, R123, R11, R16 ;  /* 0x0000000b7b107223 */ /* 0x000fca0000000010 */
[----:B------:R-:W-:-:S05]  /*2020*/  F2FP.BF16.F32.PACK_AB R16, RZ, R16 ;  /* 0x00000010ff10723e */ /* 0x000fca00000010ff */
[----:B------:R0:W-:Y:S01]  /*2030*/  @P1 STG.E.U16 desc[UR14][R6.64+0x2], R16 ;  /* 0x0000021006001986 */ /* 0x0001e2000c10150e */
[----:B------:R-:W-:Y:S05]  /*2040*/  @!P0 BRA `(.L_x_27) ;  /* 0x0000000000048947 */ /* 0x000fea0003800000 */
[----:B------:R3:W5:Y:S02]  /*2050*/  LDG.E.LTC128B.U16 R20, desc[UR14][R4.64+0x10] ;  /* 0x0000100e04147981 */ /* 0x000764000c1e1520 */
.L_x_27:
[----:B------:R-:W-:Y:S05]  /*2060*/  BSYNC B0 ;  /* 0x0000000000007941 */ /* 0x000fea0003800000 */
.L_x_26:
[----:B-----5:R-:W-:Y:S01]  /*2070*/  IMAD.U32 R15, R20, 0x10000, RZ ;  /* 0x00010000140f7824 */ /* 0x020fe200078e00ff */
[----:B------:R-:W-:Y:S01]  /*2080*/  ISETP.GT.AND P2, PT, R10, 0x9, PT ;  /* 0x000000090a00780c */ /* 0x000fe20003f44270 */
[----:B------:R-:W-:Y:S02]  /*2090*/  BSSY B0, `(.L_x_28) ;  /* 0x0000009000007945 */ /* 0x000fe40003800000 */
[----:B------:R-:W-:Y:S01]  /*20a0*/  FMUL R15, R15, R14 ;  /* 0x0000000e0f0f7220 */ /* 0x000fe20000400000 */
[----:B------:R-:W-:Y:S02]  /*20b0*/  ISETP.GT.AND P1, PT, R0, RZ, P2 ;  /* 0x000000ff0000720c */ /* 0x000fe40001724270 */
[----:B0-----:R-:W-:Y:S01]  /*20c0*/  P2R R16, PR, RZ, 0x4 ;  /* 0x00000004ff107803 */ /* 0x001fe20000000000 */
[----:B------:R-:W-:-:S05]  /*20d0*/  FFMA R15, R124, R11, R15 ;  /* 0x0000000b7c0f7223 */ /* 0x000fca000000000f */
[----:B------:R-:W-:-:S05]  /*20e0*/  F2FP.BF16.F32.PACK_AB R15, RZ, R15 ;  /* 0x0000000fff0f723e */ /* 0x000fca00000010ff */
[----:B------:R0:W-:Y:S01]  /*20f0*/  @P0 STG.E.U16 desc[UR14][R2.64+0x10], R15 ;  /* 0x0000100f02000986 */ /* 0x0001e2000c10150e */
[----:B------:R-:W-:Y:S05]  /*2100*/  @!P1 BRA `(.L_x_29) ;  /* 0x0000000000049947 */ /* 0x000fea0003800000 */
[----:B------:R4:W5:Y:S02]  /*2110*/  LDG.E.LTC128B.U16 R20, desc[UR14][R4.64+0x12] ;  /* 0x0000120e04147981 */ /* 0x000964000c1e1520 */
.L_x_29:
[----:B------:R-:W-:Y:S05]  /*2120*/  BSYNC B0 ;  /* 0x0000000000007941 */ /* 0x000fea0003800000 */
.L_x_28:
[----:B0----5:R-:W-:Y:S01]  /*2130*/  IMAD.U32 R15, R20, 0x10000, RZ ;  /* 0x00010000140f7824 */ /* 0x021fe200078e00ff */
[----:B------:R-:W-:Y:S01]  /*2140*/  ISETP.GT.AND P0, PT, R0, 0x8, P3 ;  /* 0x000000080000780c */ /* 0x000fe20001f04270 */
[----:B------:R-:W-:Y:S02]  /*2150*/  BSSY B0, `(.L_x_30) ;  /* 0x0000007000007945 */ /* 0x000fe40003800000 */
[----:B------:R-:W-:-:S04]  /*2160*/  FMUL R16, R15, R14 ;  /* 0x0000000e0f107220 */ /* 0x000fc80000400000 */
[----:B------:R-:W-:-:S05]  /*2170*/  FFMA R16, R125, R11, R16 ;  /* 0x0000000b7d107223 */ /* 0x000fca0000000010 */
[----:B------:R-:W-:-:S05]  /*2180*/  F2FP.BF16.F32.PACK_AB R16, RZ, R16 ;  /* 0x00000010ff10723e */ /* 0x000fca00000010ff */
[----:B------:R0:W-:Y:S01]  /*2190*/  @P1 STG.E.U16 desc[UR14][R2.64+0x12], R16 ;  /* 0x0000121002001986 */ /* 0x0001e2000c10150e */
[----:B------:R-:W-:Y:S05]  /*21a0*/  @!P0 BRA `(.L_x_31) ;  /* 0x0000000000048947 */ /* 0x000fea0003800000 */
[----:B------:R0:W5:Y:S02]  /*21b0*/  LDG.E.LTC128B.U16 R20, desc[UR14][R8.64+0x10] ;  /* 0x0000100e08147981 */ /* 0x000164000c1e1520 */
.L_x_31:
[----:B------:R-:W-:Y:S05]  /*21c0*/  BSYNC B0 ;  /* 0x0000000000007941 */ /* 0x000fea0003800000 */
.L_x_30:
[----:B-----5:R-:W-:Y:S01]  /*21d0*/  IMAD.U32 R15, R20, 0x10000, RZ ;  /* 0x00010000140f7824 */ /* 0x020fe200078e00ff */
        /* <DEDUP_REMOVED lines=8> */
.L_x_33:
[----:B------:R-:W-:Y:S05]  /*2260*/  BSYNC B0 ;  /* 0x0000000000007941 */ /* 0x000fea0003800000 */
.L_x_32:
[----:B0----5:R-:W-:Y:S01]  /*2270*/  IMAD.U32 R15, R20, 0x10000, RZ ;  /* 0x00010000140f7824 */ /* 0x021fe200078e00ff */
[----:B------:R-:W-:Y:S01]  /*2280*/  ISETP.GT.AND P2, PT, R10, 0x10, PT ;  /* 0x000000100a00780c */ /* 0x000fe20003f44270 */
[----:B------:R-:W-:Y:S02]  /*2290*/  BSSY B0, `(.L_x_34) ;  /* 0x0000009000007945 */ /* 0x000fe40003800000 */
[----:B------:R-:W-:Y:S01]  /*22a0*/  FMUL R16, R15, R14 ;  /* 0x0000000e0f107220 */ /* 0x000fe20000400000 */
[----:B------:R-:W-:Y:S02]  /*22b0*/  ISETP.GT.AND P0, PT, R0, RZ, P2 ;  /* 0x000000ff0000720c */ /* 0x000fe40001704270 */
[----:B------:R-:W-:Y:S01]  /*22c0*/  P2R R15, PR, RZ, 0x4 ;  /* 0x00000004ff0f7803 */ /* 0x000fe20000000000 */
[----:B------:R-:W-:-:S05]  /*22d0*/  FFMA R16, R127, R11, R16 ;  /* 0x0000000b7f107223 */ /* 0x000fca0000000010 */
[----:B------:R-:W-:-:S05]  /*22e0*/  F2FP.BF16.F32.PACK_AB R16, RZ, R16 ;  /* 0x00000010ff10723e */ /* 0x000fca00000010ff */
[----:B------:R0:W-:Y:S01]  /*22f0*/  @P1 STG.E.U16 desc[UR14][R6.64+0x12], R16 ;  /* 0x0000121006001986 */ /* 0x0001e2000c10150e */
[----:B------:R-:W-:Y:S05]  /*2300*/  @!P0 BRA `(.L_x_35) ;  /* 0x0000000000048947 */ /* 0x000fea0003800000 */
[----:B------:R0:W5:Y:S02]  /*2310*/  LDG.E.LTC128B.U16 R20, desc[UR14][R4.64+0x20] ;  /* 0x0000200e04147981 */ /* 0x000164000c1e1520 */
.L_x_35:
[----:B------:R-:W-:Y:S05]  /*2320*/  BSYNC B0 ;  /* 0x0000000000007941 */ /* 0x000fea0003800000 */
.L_x_34:
[----:B-----5:R-:W-:Y:S01]  /*2330*/  IMAD.U32 R15, R20, 0x10000, RZ ;  /* 0x00010000140f7824 */ /* 0x020fe200078e00ff */
[----:B------:R-:W-:Y:S01]  /*2340*/  ISETP.GT.AND P1, PT, R10, 0x11, PT ;  /* 0x000000110a00780c */ /* 0x000fe20003f24270 */
[----:B------:R-:W-:Y:S02]  /*2350*/  BSSY B0, `(.L_x_36) ;  /* 0x0000009000007945 */ /* 0x000fe40003800000 */
[----:B------:R-:W-:-:S04]  /*2360*/  FMUL R15, R15, R14 ;  /* 0x0000000e0f0f7220 */ /* 0x000fc80000400000 */
[----:B------:R-:W-:-:S05]  /*2370*/  FFMA R15, R128, R11, R15 ;  /* 0x0000000b800f7223 */ /* 0x000fca000000000f */
[----:B------:R-:W-:-:S05]  /*2380*/  F2FP.BF16.F32.PACK_AB R15, RZ, R15 ;  /* 0x0000000fff0f723e */ /* 0x000fca00000010ff */
[----:B------:R1:W-:Y:S01]  /*2390*/  @P0 STG.E.U16 desc[UR14][R2.64+0x20], R15 ;  /* 0x0000200f02000986 */ /* 0x0003e2000c10150e */
[----:B------:R-:W-:Y:S02]  /*23a0*/  ISETP.GT.AND P0, PT, R0, RZ, P1 ;  /* 0x000000ff0000720c */ /* 0x000fe40000f04270 */
[----:B-1----:R-:W-:-:S11]  /*23b0*/  P2R R15, PR, RZ, 0x2 ;  /* 0x00000002ff0f7803 */ /* 0x002fd60000000000 */
[----:B------:R-:W-:Y:S05]  /*23c0*/  @!P0 BRA `(.L_x_37) ;  /* 0x0000000000048947 */ /* 0x000fea0003800000 */
[----:B------:R1:W5:Y:S02]  /*23d0*/  LDG.E.LTC128B.U16 R20, desc[UR14][R4.64+0x22] ;  /* 0x0000220e04147981 */ /* 0x000364000c1e1520 */
.L_x_37:
[----:B------:R-:W-:Y:S05]  /*23e0*/  BSYNC B0 ;  /* 0x0000000000007941 */ /* 0x000fea0003800000 */
.L_x_36:
[----:B-----5:R-:W-:Y:S01]  /*23f0*/  IMAD.U32 R15, R20, 0x10000, RZ ;  /* 0x00010000140f7824 */ /* 0x020fe200078e00ff */
[----:B------:R-:W-:Y:S03]  /*2400*/  BSSY B0, `(.L_x_38) ;  /* 0x0000008000007945 */ /* 0x000fe60003800000 */
[----:B0-----:R-:W-:-:S04]  /*2410*/  FMUL R16, R15, R14 ;  /* 0x0000000e0f107220 */ /* 0x001fc80000400000 */
[----:B------:R-:W-:-:S05]  /*2420*/  FFMA R16, R129, R11, R16 ;  /* 0x0000000b81107223 */ /* 0x000fca0000000010 */
[----:B------:R-:W-:-:S05]  /*2430*/  F2FP.BF16.F32.PACK_AB R16, RZ, R16 ;  /* 0x00000010ff10723e */ /* 0x000fca00000010ff */
[----:B------:R0:W-:Y:S01]  /*2440*/  @P0 STG.E.U16 desc[UR14][R2.64+0x22], R16 ;  /* 0x0000221002000986 */ /* 0x0001e2000c10150e */
[----:B------:R-:W-:-:S13]  /*2450*/  ISETP.GT.AND P0, PT, R0, 0x8, P2 ;  /* 0x000000080000780c */ /* 0x000fda0001704270 */
[----:B0-----:R-:W-:Y:S05]  /*2460*/  @!P0 BRA `(.L_x_39) ;  /* 0x0000000000048947 */ /* 0x001fea0003800000 */
[----:B------:R0:W5:Y:S02]  /*2470*/  LDG.E.LTC128B.U16 R20, desc[UR14][R8.64+0x20] ;  /* 0x0000200e08147981 */ /* 0x000164000c1e1520 */
.L_x_39:
[----:B------:R-:W-:Y:S05]  /*2480*/  BSYNC B0 ;  /* 0x0000000000007941 */ /* 0x000fea0003800000 */
.L_x_38:
[----:B-----5:R-:W-:Y:S01]  /*2490*/  IMAD.U32 R15, R20, 0x10000, RZ ;  /* 0x00010000140f7824 */ /* 0x020fe200078e00ff */
[----:B------:R-:W-:Y:S03]  /*24a0*/  BSSY B0, `(.L_x_40) ;  /* 0x0000008000007945 */ /* 0x000fe60003800000 */
[----:B------:R-:W-:-:S04]  /*24b0*/  FMUL R15, R15, R14 ;  /* 0x0000000e0f0f7220 */ /* 0x000fc80000400000 */
[----:B------:R-:W-:-:S05]  /*24c0*/  FFMA R15, R130, R11, R15 ;  /* 0x0000000b820f7223 */ /* 0x000fca000000000f */
[----:B------:R-:W-:-:S05]  /*24d0*/  F2FP.BF16.F32.PACK_AB R15, RZ, R15 ;  /* 0x0000000fff0f723e */ /* 0x000fca00000010ff */
[----:B------:R0:W-:Y:S01]  /*24e0*/  @P0 STG.E.U16 desc[UR14][R6.64+0x20], R15 ;  /* 0x0000200f06000986 */ /* 0x0001e2000c10150e */
[----:B------:R-:W-:-:S13]  /*24f0*/  ISETP.GT.AND P0, PT, R0, 0x8, P1 ;  /* 0x000000080000780c */ /* 0x000fda0000f04270 */
[----:B0-----:R-:W-:Y:S05]  /*2500*/  @!P0 BRA `(.L_x_41) ;  /* 0x0000000000048947 */ /* 0x001fea0003800000 */
[----:B------:R0:W5:Y:S02]  /*2510*/  LDG.E.LTC128B.U16 R20, desc[UR14][R8.64+0x22] ;  /* 0x0000220e08147981 */ /* 0x000164000c1e1520 */
.L_x_41:
[----:B------:R-:W-:Y:S05]  /*2520*/  BSYNC B0 ;  /* 0x0000000000007941 */ /* 0x000fea0003800000 */
.L_x_40:
[----:B-----5:R-:W-:Y:S01]  /*2530*/  IMAD.U32 R15, R20, 0x10000, RZ ;  /* 0x00010000140f7824 */ /* 0x020fe200078e00ff */
[C---:B------:R-:W-:Y:S01]  /*2540*/  SHF.L.U64.HI R21, R12.reuse, 0x7, R13 ;  /* 0x000000070c157819 */ /* 0x040fe2000001020d */
[----:B------:R-:W-:Y:S01]  /*2550*/  IMAD.SHL.U32 R17, R12, 0x80, RZ ;  /* 0x000000800c117824 */ /* 0x000fe200078e00ff */
[----:B------:R-:W-:Y:S01]  /*2560*/  ISETP.GT.AND P2, PT, R10, 0x18, PT ;  /* 0x000000180a00780c */ /* 0x000fe20003f44270 */
[----:B------:R-:W-:Y:S01]  /*2570*/  FMUL R16, R15, R14 ;  /* 0x0000000e0f107220 */ /* 0x000fe20000400000 */
[----:B------:R-:W-:Y:S02]  /*2580*/  BSSY B0, `(.L_x_42) ;  /* 0x000000d000007945 */ /* 0x000fe40003800000 */
[----:B------:R-:W-:Y:S01]  /*2590*/  LOP3.LUT R15, R17, 0x2, RZ, 0xfc, !PT ;  /* 0x00000002110f7812 */ /* 0x000fe200078efcff */
[----:B------:R-:W-:-:S05]  /*25a0*/  FFMA R16, R131, R11, R16 ;  /* 0x0000000b83107223 */ /* 0x000fca0000000010 */
[----:B------:R-:W-:-:S05]  /*25b0*/  F2FP.BF16.F32.PACK_AB R16, RZ, R16 ;  /* 0x00000010ff10723e */ /* 0x000fca00000010ff */
[----:B------:R1:W-:Y:S01]  /*25c0*/  @P0 STG.E.U16 desc[UR14][R6.64+0x22], R16 ;  /* 0x0000221006000986 */ /* 0x0003e2000c10150e */
[----:B------:R-:W-:-:S05]  /*25d0*/  IADD3 R124, P0, R15, R2, RZ ;  /* 0x000000020f7c7210 */ /* 0x000fca0007f1e0ff */
[----:B------:R-:W-:Y:S01]  /*25e0*/  IMAD.X R125, R21, 0x1, R3, P0 ;  /* 0x00000001157d7824 */ /* 0x000fe200000e0603 */
[----:B------:R-:W-:-:S05]  /*25f0*/  IADD3 R12, P0, R17, R2, RZ ;  /* 0x00000002110c7210 */ /* 0x000fca0007f1e0ff */
[----:B------:R-:W-:Y:S01]  /*2600*/  IMAD.X R13, R21, 0x1, R3, P0 ;  /* 0x00000001150d7824 */ /* 0x000fe200000e0603 */
[----:B------:R-:W-:Y:S02]  /*2610*/  ISETP.GT.AND P0, PT, R0, RZ, P2 ;  /* 0x000000ff0000720c */ /* 0x000fe40001704270 */
[----:B-1----:R-:W-:-:S11]  /*2620*/  P2R R16, PR, RZ, 0x4 ;  /* 0x00000004ff107803 */ /* 0x002fd60000000000 */
[----:B------:R-:W-:Y:S05]  /*2630*/  @!P0 BRA `(.L_x_43) ;  /* 0x0000000000048947 */ /* 0x000fea0003800000 */
[----:B------:R1:W5:Y:S02]  /*2640*/  LDG.E.LTC128B.U16 R20, desc[UR14][R4.64+0x30] ;  /* 0x0000300e04147981 */ /* 0x000364000c1e1520 */
.L_x_43:
[----:B------:R-:W-:Y:S05]  /*2650*/  BSYNC B0 ;  /* 0x0000000000007941 */ /* 0x000fea0003800000 */
.L_x_42:
[----:B-----5:R-:W-:Y:S01]  /*2660*/  IMAD.U32 R19, R20, 0x10000, RZ ;  /* 0x0001000014137824 */ /* 0x020fe200078e00ff */
[----:B------:R-:W-:Y:S01]  /*2670*/  ISETP.GT.AND P1, PT, R10, 0x19, PT ;  /* 0x000000190a00780c */ /* 0x000fe20003f24270 */
[----:B------:R-:W-:Y:S02]  /*2680*/  BSSY B0, `(.L_x_44) ;  /* 0x0000009000007945 */ /* 0x000fe40003800000 */
[----:B------:R-:W-:Y:S01]  /*2690*/  FMUL R19, R19, R14 ;  /* 0x0000000e13137220 */ /* 0x000fe20000400000 */
[----:B------:R-:W-:-:S03]  /*26a0*/  P2R R16, PR, RZ, 0x2 ;  /* 0x00000002ff107803 */ /* 0x000fc60000000000 */
[----:B------:R-:W-:-:S05]  /*26b0*/  FFMA R19, R132, R11, R19 ;  /* 0x0000000b84137223 */ /* 0x000fca0000000013 */
[----:B------:R-:W-:-:S05]  /*26c0*/  F2FP.BF16.F32.PACK_AB R19, RZ, R19 ;  /* 0x00000013ff13723e */ /* 0x000fca00000010ff */
[----:B------:R0:W-:Y:S01]  /*26d0*/  @P0 STG.E.U16 desc[UR14][R2.64+0x30], R19 ;  /* 0x0000301302000986 */ /* 0x0001e2000c10150e */
[----:B------:R-:W-:-:S13]  /*26e0*/  ISETP.GT.AND P0, PT, R0, RZ, P1 ;  /* 0x000000ff0000720c */ /* 0x000fda0000f04270 */
[----:B0-----:R-:W-:Y:S05]  /*26f0*/  @!P0 BRA `(.L_x_45) ;  /* 0x0000000000048947 */ /* 0x001fea0003800000 */
[----:B------:R0:W5:Y:S02]  /*2700*/  LDG.E.LTC128B.U16 R20, desc[UR14][R4.64+0x32] ;  /* 0x0000320e04147981 */ /* 0x000164000c1e1520 */
.L_x_45:
[----:B------:R-:W-:Y:S05]  /*2710*/  BSYNC B0 ;  /* 0x0000000000007941 */ /* 0x000fea0003800000 */
.L_x_44:
        /* <DEDUP_REMOVED lines=9> */
.L_x_47:
[----:B------:R-:W-:Y:S05]  /*27b0*/  BSYNC B0 ;  /* 0x0000000000007941 */ /* 0x000fea0003800000 */
.L_x_46:
        /* <DEDUP_REMOVED lines=9> */
.L_x_49:
[----:B------:R-:W-:Y:S05]  /*2850*/  BSYNC B0 ;  /* 0x0000000000007941 */ /* 0x000fea0003800000 */
.L_x_48:
        /* <DEDUP_REMOVED lines=11> */
.L_x_51:
[----:B------:R-:W-:Y:S05]  /*2910*/  BSYNC B0 ;  /* 0x0000000000007941 */ /* 0x000fea0003800000 */
.L_x_50:
        /* <DEDUP_REMOVED lines=11> */
.L_x_53:
[----:B------:R-:W-:Y:S05]  /*29d0*/  BSYNC B0 ;  /* 0x0000000000007941 */ /* 0x000fea0003800000 */
.L_x_52:
        /* <DEDUP_REMOVED lines=9> */
.L_x_55:
[----:B------:R-:W-:Y:S05]  /*2a70*/  BSYNC B0 ;  /* 0x0000000000007941 */ /* 0x000fea0003800000 */
.L_x_54:
        /* <DEDUP_REMOVED lines=9> */
.L_x_57:
[----:B------:R-:W-:Y:S05]  /*2b10*/  BSYNC B0 ;  /* 0x0000000000007941 */ /* 0x000fea0003800000 */
.L_x_56:
        /* <DEDUP_REMOVED lines=11> */
.L_x_59:
[----:B------:R-:W-:Y:S05]  /*2bd0*/  BSYNC B0 ;  /* 0x0000000000007941 */ /* 0x000fea0003800000 */
.L_x_58:
[----:B-----5:R-:W-:Y:S01]  /*2be0*/  IMAD.U32 R19, R20, 0x10000, RZ ;  /* 0x0001000014137824 */ /* 0x020fe200078e00ff */
[----:B------:R-:W-:Y:S01]  /*2bf0*/  ISETP.GT.AND P4, PT, R10, 0x29, PT ;  /* 0x000000290a00780c */ /* 0x000fe20003f84270 */
[----:B------:R-:W-:Y:S02]  /*2c00*/  BSSY B0, `(.L_x_60) ;  /* 0x0000008000007945 */ /* 0x000fe40003800000 */
[----:B------:R-:W-:-:S04]  /*2c10*/  FMUL R19, R19, R14 ;  /* 0x0000000e13137220 */ /* 0x000fc80000400000 */
[----:B------:R-:W-:-:S05]  /*2c20*/  FFMA R19, R140, R11, R19 ;  /* 0x0000000b8c137223 */ /* 0x000fca0000000013 */
[----:B------:R-:W-:-:S05]  /*2c30*/  F2FP.BF16.F32.PACK_AB R19, RZ, R19 ;  /* 0x00000013ff13723e */ /* 0x000fca00000010ff */
[----:B------:R0:W-:Y:S01]  /*2c40*/  @P0 STG.E.U16 desc[UR14][R2.64+0x50], R19 ;  /* 0x0000501302000986 */ /* 0x0001e2000c10150e */
[----:B------:R-:W-:-:S13]  /*2c50*/  ISETP.GT.AND P0, PT, R0, RZ, P4 ;  /* 0x000000ff0000720c */ /* 0x000fda0002704270 */
[----:B0-----:R-:W-:Y:S05]  /*2c60*/  @!P0 BRA `(.L_x_61) ;  /* 0x0000000000048947 */ /* 0x001fea0003800000 */
[----:B------:R0:W5:Y:S02]  /*2c70*/  LDG.E.LTC128B.U16 R20, desc[UR14][R4.64+0x52] ;  /* 0x0000520e04147981 */ /* 0x000164000c1e1520 */
.L_x_61:
[----:B------:R-:W-:Y:S05]  /*2c80*/  BSYNC B0 ;  /* 0x0000000000007941 */ /* 0x000fea0003800000 */
.L_x_60:
        /* <DEDUP_REMOVED lines=9> */
.L_x_63:
[----:B------:R-:W-:Y:S05]  /*2d20*/  BSYNC B0 ;  /* 0x0000000000007941 */ /* 0x000fea0003800000 */
.L_x_62:
        /* <DEDUP_REMOVED lines=9> */
.L_x_65:
[----:B------:R-:W-:Y:S05]  /*2dc0*/  BSYNC B0 ;  /* 0x0000000000007941 */ /* 0x000fea0003800000 */
.L_x_64:
        /* <DEDUP_REMOVED lines=10> */
.L_x_67:
[----:B------:R-:W-:Y:S05]  /*2e70*/  BSYNC B0 ;  /* 0x0000000000007941 */ /* 0x000fea0003800000 */
.L_x_66:
        /* <DEDUP_REMOVED lines=10> */
.L_x_69:
[----:B------:R-:W-:Y:S05]  /*2f20*/  BSYNC B0 ;  /* 0x0000000000007941 */ /* 0x000fea0003800000 */
.L_x_68:
        /* <DEDUP_REMOVED lines=9> */
.L_x_71:
[----:B------:R-:W-:Y:S05]  /*2fc0*/  BSYNC B0 ;  /* 0x0000000000007941 */ /* 0x000fea0003800000 */
.L_x_70:
        /* <DEDUP_REMOVED lines=9> */
.L_x_73:
[----:B------:R-:W-:Y:S05]  /*3060*/  BSYNC B0 ;  /* 0x0000000000007941 */ /* 0x000fea0003800000 */
.L_x_72:
        /* <DEDUP_REMOVED lines=10> */
.L_x_75:
[----:B------:R-:W-:Y:S05]  /*3110*/  BSYNC B0 ;  /* 0x0000000000007941 */ /* 0x000fea0003800000 */
.L_x_74:
[----:B-----5:R-:W-:Y:S01]  /*3120*/  IMAD.U32 R19, R20, 0x10000, RZ ;  /* 0x0001000014137824 */ /* 0x020fe200078e00ff */
[----:B------:R-:W-:Y:S03]  /*3130*/  BSSY B0, `(.L_x_76) ;  /* 0x0000009000007945 */ /* 0x000fe60003800000 */
[----:B------:R-:W-:-:S04]  /*3140*/  FMUL R19, R19, R14 ;  /* 0x0000000e13137220 */ /* 0x000fc80000400000 */
[----:B------:R-:W-:-:S05]  /*3150*/  FFMA R19, R148, R11, R19 ;  /* 0x0000000b94137223 */ /* 0x000fca0000000013 */
[----:B------:R-:W-:-:S05]  /*3160*/  F2FP.BF16.F32.PACK_AB R19, RZ, R19 ;  /* 0x00000013ff13723e */ /* 0x000fca00000010ff */
[----:B------:R0:W-:Y:S01]  /*3170*/  @P0 STG.E.U16 desc[UR14][R2.64+0x70], R19 ;  /* 0x0000701302000986 */ /* 0x0001e2000c10150e */
[----:B------:R-:W-:-:S04]  /*3180*/  ISETP.GT.AND P0, PT, R10, 0x39, PT ;  /* 0x000000390a00780c */ /* 0x000fc80003f04270 */
[----:B------:R-:W-:-:S13]  /*3190*/  ISETP.GT.AND P5, PT, R0, RZ, P0 ;  /* 0x000000ff0000720c */ /* 0x000fda00007a4270 */
[----:B0-----:R-:W-:Y:S05]  /*31a0*/  @!P5 BRA `(.L_x_77) ;  /* 0x000000000004d947 */ /* 0x001fea0003800000 */
[----:B------:R0:W5:Y:S02]  /*31b0*/  LDG.E.LTC128B.U16 R20, desc[UR14][R4.64+0x72] ;  /* 0x0000720e04147981 */ /* 0x000164000c1e1520 */
.L_x_77:
[----:B------:R-:W-:Y:S05]  /*31c0*/  BSYNC B0 ;  /* 0x0000000000007941 */ /* 0x000fea0003800000 */
.L_x_76:
        /* <DEDUP_REMOVED lines=9> */
.L_x_79:
[----:B------:R-:W-:Y:S05]  /*3260*/  BSYNC B0 ;  /* 0x0000000000007941 */ /* 0x000fea0003800000 */
.L_x_78:
        /* <DEDUP_REMOVED lines=9> */
.L_x_81:
[----:B------:R-:W-:Y:S05]  /*3300*/  BSYNC B0 ;  /* 0x0000000000007941 */ /* 0x000fea0003800000 */
.L_x_80:
[----:B-----5:R-:W-:Y:S01]  /*3310*/  IMAD.U32 R19, R20, 0x10000, RZ ;  /* 0x0001000014137824 */ /* 0x020fe200078e00ff */
[----:B------:R-:W-:Y:S01]  /*3320*/  LOP3.LUT R123, R17, 0x10, RZ, 0xfc, !PT ;  /* 0x00000010117b7812 */ /* 0x000fe200078efcff */
[----:B------:R-:W-:Y:S02]  /*3330*/  USHF.L.U32 UR22, UR4, 0x7, URZ ;  /* 0x0000000704167899 */ /* 0x000fe4000800063f */
[----:B------:R-:W-:Y:S01]  /*3340*/  FMUL R16, R19, R14 ;  /* 0x0000000e13107220 */ /* 0x000fe20000400000 */
[----:B------:R-:W-:-:S03]  /*3350*/  USHF.L.U64.HI UR4, UR4, 0x7, UR5 ;  /* 0x0000000704047899 */ /* 0x000fc60008010205 */
[----:B------:R-:W-:-:S05]  /*3360*/  FFMA R16, R151, R11, R16 ;  /* 0x0000000b97107223 */ /* 0x000fca0000000010 */
[----:B------:R-:W-:-:S05]  /*3370*/  F2FP.BF16.F32.PACK_AB R16, RZ, R16 ;  /* 0x00000010ff10723e */ /* 0x000fca00000010ff */
[----:B------:R1:W-:Y:S01]  /*3380*/  @P5 STG.E.U16 desc[UR14][R6.64+0x72], R16 ;  /* 0x0000721006005986 */ /* 0x0003e2000c10150e */
[----:B------:R-:W-:-:S05]  /*3390*/  IADD3 R126, P5, R123, R2, RZ ;  /* 0x000000027b7e7210 */ /* 0x000fca0007fbe0ff */
[----:B------:R-:W-:Y:S01]  /*33a0*/  IMAD.X R127, R21, 0x1, R3, P5 ;  /* 0x00000001157f7824 */ /* 0x000fe200028e0603 */
[----:B------:R-:W-:-:S04]  /*33b0*/  IADD3 R18, P5, R4, UR22, RZ ;  /* 0x0000001604127c10 */ /* 0x000fc8000ffbe0ff */
[----:B------:R-:W-:Y:S02]  /*33c0*/  IADD3.X R19, R5, UR4, RZ, P5, !PT ;  /* 0x0000000405137c10 */ /* 0x000fe4000affe4ff */
[----:B------:R-:W-:-:S04]  /*33d0*/  ISETP.GT.AND P5, PT, R10, RZ, PT ;  /* 0x000000ff0a00720c */ /* 0x000fc80003fa4270 */
[----:B------:R-:W-:-:S13]  /*33e0*/  ISETP.GT.AND P5, PT, R0, 0x40, P5 ;  /* 0x000000400000780c */ /* 0x000fda0002fa4270 */
[----:B------:R-:W2:Y:S01]  /*33f0*/  @P5 LDG.E.LTC128B.U16 R20, desc[UR14][R18.64] ;  /* 0x0000000e12145981 */ /* 0x000ea2000c1e1520 */
[----:B------:R-:W-:Y:S01]  /*3400*/  LOP3.LUT R121, R17, 0x12, RZ, 0xfc, !PT ;  /* 0x0000001211797812 */ /* 0x000fe200078efcff */
[----:B------:R-:W-:Y:S01]  /*3410*/  ULOP3.LUT UR21, UR22, 0x2, URZ, 0xfc, !UPT ;  /* 0x0000000216157892 */ /* 0x000fe2000f8efc3f */
[----:B--2---:R-:W-:-:S04]  /*3420*/  IMAD.U32 R23, R20, 0x10000, RZ ;  /* 0x0001000014177824 */ /* 0x004fc800078e00ff */
[----:B------:R-:W-:-:S04]  /*3430*/  FMUL R23, R23, R14 ;  /* 0x0000000e17177220 */ /* 0x000fc80000400000 */
[----:B------:R-:W-:-:S05]  /*3440*/  FFMA R23, R88, R11, R23 ;  /* 0x0000000b58177223 */ /* 0x000fca0000000017 */
[----:B------:R-:W-:-:S04]  /*3450*/  F2FP.BF16.F32.PACK_AB R23, RZ, R23 ;  /* 0x00000017ff17723e */ /* 0x000fc800000010ff */
[----:B------:R-:W-:-:S05]  /*3460*/  PRMT R22, R23, 0x7610, R22 ;  /* 0x0000761017167816 */ /* 0x000fca0000000016 */
[----:B------:R2:W-:Y:S01]  /*3470*/  @P5 STG.E.U16 desc[UR14][R12.64], R22 ;  /* 0x000000160c005986 */ /* 0x0005e2000c10150e */
[----:B------:R-:W-:-:S05]  /*3480*/  IADD3 R128, P5, R121, R2, RZ ;  /* 0x0000000279807210 */ /* 0x000fca0007fbe0ff */
[----:B------:R-:W-:Y:S01]  /*3490*/  IMAD.X R129, R21, 0x1, R3, P5 ;  /* 0x0000000115817824 */ /* 0x000fe200028e0603 */
[----:B------:R-:W-:-:S04]  /*34a0*/  IADD3 R130, P5, R4, UR21, RZ ;  /* 0x0000001504827c10 */ /* 0x000fc8000ffbe0ff */
[----:B------:R-:W-:Y:S02]  /*34b0*/  IADD3.X R131, R5, UR4, RZ, P5, !PT ;  /* 0x0000000405837c10 */ /* 0x000fe4000affe4ff */
[----:B------:R-:W-:-:S13]  /*34c0*/  ISETP.GT.AND P5, PT, R0, 0x40, P6 ;  /* 0x000000400000780c */ /* 0x000fda00037a4270 */
[----:B------:R-:W3:Y:S01]  /*34d0*/  @P5 LDG.E.LTC128B.U16 R20, desc[UR14][R130.64] ;  /* 0x0000000e82145981 */ /* 0x000ee2000c1e1520 */
[----:B------:R-:W-:Y:S01]  /*34e0*/  BSSY B0, `(.L_x_82) ;  /* 0x000000e000007945 */ /* 0x000fe20003800000 */
[----:B---3--:R-:W-:-:S04]  /*34f0*/  IMAD.U32 R23, R20, 0x10000, RZ ;  /* 0x0001000014177824 */ /* 0x008fc800078e00ff */
[----:B-1----:R-:W-:-:S04]  /*3500*/  FMUL R16, R23, R14 ;  /* 0x0000000e17107220 */ /* 0x002fc80000400000 */
[----:B------:R-:W-:-:S05]  /*3510*/  FFMA R16, R89, R11, R16 ;  /* 0x0000000b59107223 */ /* 0x000fca0000000010 */
[----:B------:R-:W-:-:S05]  /*3520*/  F2FP.BF16.F32.PACK_AB R16, RZ, R16 ;  /* 0x00000010ff10723e */ /* 0x000fca00000010ff */
[----:B------:R1:W-:Y:S01]  /*3530*/  @P5 STG.E.U16 desc[UR14][R124.64], R16 ;  /* 0x000000107c005986 */ /* 0x0003e2000c10150e */
[----:B------:R-:W-:-:S05]  /*3540*/  IADD3 R88, P5, R17, R6, RZ ;  /* 0x0000000611587210 */ /* 0x000fca0007fbe0ff */
[----:B------:R-:W-:Y:S01]  /*3550*/  IMAD.X R89, R21, 0x1, R7, P5 ;  /* 0x0000000115597824 */ /* 0x000fe200028e0607 */
[----:B--2---:R-:W-:-:S04]  /*3560*/  IADD3 R22, P5, R8, UR22, RZ ;  /* 0x0000001608167c10 */ /* 0x004fc8000ffbe0ff */
[----:B------:R-:W-:Y:S02]  /*3570*/  IADD3.X R23, R9, UR4, RZ, P5, !PT ;  /* 0x0000000409177c10 */ /* 0x000fe4000affe4ff */
[----:B------:R-:W-:-:S04]  /*3580*/  ISETP.GT.AND P5, PT, R10, RZ, PT ;  /* 0x000000ff0a00720c */ /* 0x000fc80003fa4270 */
[----:B------:R-:W-:-:S13]  /*3590*/  ISETP.GT.AND P5, PT, R0, 0x48, P5 ;  /* 0x000000480000780c */ /* 0x000fda0002fa4270 */
[----:B-1----:R-:W-:Y:S05]  /*35a0*/  @!P5 BRA `(.L_x_83) ;  /* 0x000000000004d947 */ /* 0x002fea0003800000 */
[----:B------:R1:W5:Y:S02]  /*35b0*/  LDG.E.LTC128B.U16 R20, desc[UR14][R22.64] ;  /* 0x0000000e16147981 */ /* 0x000364000c1e1520 */
.L_x_83:
[----:B------:R-:W-:Y:S05]  /*35c0*/  BSYNC B0 ;  /* 0x0000000000007941 */ /* 0x000fea0003800000 */
.L_x_82:
[----:B-----5:R-:W-:Y:S01]  /*35d0*/  IMAD.U32 R125, R20, 0x10000, RZ ;  /* 0x00010000147d7824 */ /* 0x020fe200078e00ff */
[----:B------:R-:W-:Y:S03]  /*35e0*/  BSSY B0, `(.L_x_84) ;  /* 0x000000c000007945 */ /* 0x000fe60003800000 */
[----:B------:R-:W-:-:S04]  /*35f0*/  FMUL R125, R125, R14 ;  /* 0x0000000e7d7d7220 */ /* 0x000fc80000400000 */
[----:B------:R-:W-:-:S05]  /*3600*/  FFMA R125, R90, R11, R125 ;  /* 0x0000000b5a7d7223 */ /* 0x000fca000000007d */
[----:B------:R-:W-:-:S05]  /*3610*/  F2FP.BF16.F32.PACK_AB R125, RZ, R125 ;  /* 0x0000007dff7d723e */ /* 0x000fca00000010ff */
[----:B------:R2:W-:Y:S01]  /*3620*/  @P5 STG.E.U16 desc[UR14][R88.64], R125 ;  /* 0x0000007d58005986 */ /* 0x0005e2000c10150e */
[----:B------:R-:W-:-:S05]  /*3630*/  IADD3 R132, P5, R15, R6, RZ ;  /* 0x000000060f847210 */ /* 0x000fca0007fbe0ff */
[----:B------:R-:W-:Y:S01]  /*3640*/  IMAD.X R133, R21, 0x1, R7, P5 ;  /* 0x0000000115857824 */ /* 0x000fe200028e0607 */
[----:B------:R-:W-:-:S13]  /*3650*/  ISETP.GT.AND P5, PT, R0, 0x48, P6 ;  /* 0x000000480000780c */ /* 0x000fda00037a4270 */
[----:B--2---:R-:W-:Y:S05]  /*3660*/  @!P5 BRA `(.L_x_85) ;  /* 0x00000000000cd947 */ /* 0x004fea0003800000 */
[----:B------:R-:W-:-:S04]  /*3670*/  IADD3 R124, P6, R8, UR21, RZ ;  /* 0x00000015087c7c10 */ /* 0x000fc8000ffde0ff */
[----:B------:R-:W-:-:S05]  /*3680*/  IADD3.X R125, R9, UR4, RZ, P6, !PT ;  /* 0x00000004097d7c10 */ /* 0x000fca000b7fe4ff */
[----:B------:R2:W5:Y:S04]  /*3690*/  LDG.E.LTC128B.U16 R20, desc[UR14][R124.64] ;  /* 0x0000000e7c147981 */ /* 0x000568000c1e1520 */
.L_x_85:
[----:B------:R-:W-:Y:S05]  /*36a0*/  BSYNC B0 ;  /* 0x0000000000007941 */ /* 0x000fea0003800000 */
.L_x_84:
[----:B--2--5:R-:W-:Y:S01]  /*36b0*/  IMAD.U32 R125, R20, 0x10000, RZ ;  /* 0x00010000147d7824 */ /* 0x024fe200078e00ff */
[----:B------:R-:W-:Y:S01]  /*36c0*/  ULOP3.LUT UR20, UR22, 0x10, URZ, 0xfc, !UPT ;  /* 0x0000001016147892 */ /* 0x000fe2000f8efc3f */
[----:B------:R-:W-:Y:S02]  /*36d0*/  ISETP.GT.AND P6, PT, R10, 0x8, PT ;  /* 0x000000080a00780c */ /* 0x000fe40003fc4270 */
[----:B------:R-:W-:-:S04]  /*36e0*/  FMUL R16, R125, R14 ;  /* 0x0000000e7d107220 */ /* 0x000fc80000400000 */
[----:B------:R-:W-:Y:S01]  /*36f0*/  FFMA R16, R91, R11, R16 ;  /* 0x0000000b5b107223 */ /* 0x000fe20000000010 */
[----:B------:R-:W-:-:S04]  /*3700*/  LOP3.LUT R91, R17, 0x20, RZ, 0xfc, !PT ;  /* 0x00000020115b7812 */ /* 0x000fc800078efcff */
[----:B------:R-:W-:-:S05]  /*3710*/  F2FP.BF16.F32.PACK_AB R16, RZ, R16 ;  /* 0x00000010ff10723e */ /* 0x000fca00000010ff */
[----:B------:R2:W-:Y:S01]  /*3720*/  @P5 STG.E.U16 desc[UR14][R132.64], R16 ;  /* 0x0000001084005986 */ /* 0x0005e2000c10150e */
[----:B------:R-:W-:-:S05]  /*3730*/  IADD3 R130, P5, R91, R2, RZ ;  /* 0x000000025b827210 */ /* 0x000fca0007fbe0ff */
[----:B------:R-:W-:Y:S01]  /*3740*/  IMAD.X R131, R21, 0x1, R3, P5 ;  /* 0x0000000115837824 */ /* 0x000fe200028e0603 */
[----:B------:R-:W-:-:S04]  /*3750*/  IADD3 R134, P5, R4, UR20, RZ ;  /* 0x0000001404867c10 */ /* 0x000fc8000ffbe0ff */
[----:B------:R-:W-:Y:S02]  /*3760*/  IADD3.X R135, R5, UR4, RZ, P5, !PT ;  /* 0x0000000405877c10 */ /* 0x000fe4000affe4ff */
[----:B------:R-:W-:-:S13]  /*3770*/  ISETP.GT.AND P5, PT, R0, 0x40, P6 ;  /* 0x000000400000780c */ /* 0x000fda00037a4270 */
[----:B------:R-:W3:Y:S01]  /*3780*/  @P5 LDG.E.LTC128B.U16 R20, desc[UR14][R134.64] ;  /* 0x0000000e86145981 */ /* 0x000ee2000c1e1520 */
[----:B------:R-:W-:Y:S01]  /*3790*/  ULOP3.LUT UR19, UR22, 0x12, URZ, 0xfc, !UPT ;  /* 0x0000001216137892 */ /* 0x000fe2000f8efc3f */
[----:B---3--:R-:W-:-:S04]  /*37a0*/  IMAD.U32 R125, R20, 0x10000, RZ ;  /* 0x00010000147d7824 */ /* 0x008fc800078e00ff */
[----:B------:R-:W-:-:S04]  /*37b0*/  FMUL R125, R125, R14 ;  /* 0x0000000e7d7d7220 */ /* 0x000fc80000400000 */
[----:B------:R-:W-:-:S05]  /*37c0*/  FFMA R125, R92, R11, R125 ;  /* 0x0000000b5c7d7223 */ /* 0x000fca000000007d */
[----:B------:R-:W-:-:S04]  /*37d0*/  F2FP.BF16.F32.PACK_AB R125, RZ, R125 ;  /* 0x0000007dff7d723e */ /* 0x000fc800000010ff */
[----:B------:R-:W-:Y:S02]  /*37e0*/  PRMT R90, R125, 0x7610, R90 ;  /* 0x000076107d5a7816 */ /* 0x000fe4000000005a */
[----:B------:R-:W-:-:S03]  /*37f0*/  LOP3.LUT R125, R17, 0x22, RZ, 0xfc, !PT ;  /* 0x00000022117d7812 */ /* 0x000fc600078efcff */
[----:B------:R3:W-:Y:S01]  /*3800*/  @P5 STG.E.U16 desc[UR14][R126.64], R90 ;  /* 0x0000005a7e005986 */ /* 0x0007e2000c10150e */
[----:B--2---:R-:W-:-:S05]  /*3810*/  IADD3 R132, P5, R125, R2, RZ ;  /* 0x000000027d847210 */ /* 0x004fca0007fbe0ff */
[----:B------:R-:W-:Y:S01]  /*3820*/  IMAD.X R133, R21, 0x1, R3, P5 ;  /* 0x0000000115857824 */ /* 0x000fe200028e0603 */
[----:B------:R-:W-:-:S04]  /*3830*/  IADD3 R134, P5, R4, UR19, RZ ;  /* 0x0000001304867c10 */ /* 0x000fc8000ffbe0ff */
[----:B------:R-:W-:Y:S02]  /*3840*/  IADD3.X R135, R5, UR4, RZ, P5, !PT ;  /* 0x0000000405877c10 */ /* 0x000fe4000affe4ff */
[----:B------:R-:W-:-:S04]  /*3850*/  ISETP.GT.AND P5, PT, R10, 0x9, PT ;  /* 0x000000090a00780c */ /* 0x000fc80003fa4270 */
[----:B------:R-:W-:-:S13]  /*3860*/  ISETP.GT.AND P5, PT, R0, 0x40, P5 ;  /* 0x000000400000780c */ /* 0x000fda0002fa4270 */
[----:B------:R-:W2:Y:S01]  /*3870*/  @P5 LDG.E.LTC128B.U16 R20, desc[UR14][R134.64] ;  /* 0x0000000e86145981 */ /* 0x000ea2000c1e1520 */
[----:B------:R-:W-:Y:S01]  /*3880*/  BSSY B0, `(.L_x_86) ;  /* 0x000000d000007945 */ /* 0x000fe20003800000 */
[----:B--2---:R-:W-:-:S04]  /*3890*/  IMAD.U32 R137, R20, 0x10000, RZ ;  /* 0x0001000014897824 */ /* 0x004fc800078e00ff */
[----:B------:R-:W-:-:S04]  /*38a0*/  FMUL R16, R137, R14 ;  /* 0x0000000e89107220 */ /* 0x000fc80000400000 */
[----:B------:R-:W-:-:S05]  /*38b0*/  FFMA R16, R93, R11, R16 ;  /* 0x0000000b5d107223 */ /* 0x000fca0000000010 */
[----:B------:R-:W-:-:S05]  /*38c0*/  F2FP.BF16.F32.PACK_AB R16, RZ, R16 ;  /* 0x00000010ff10723e */ /* 0x000fca00000010ff */
[----:B------:R2:W-:Y:S01]  /*38d0*/  @P5 STG.E.U16 desc[UR14][R128.64], R16 ;  /* 0x0000001080005986 */ /* 0x0005e2000c10150e */
[----:B---3--:R-:W-:-:S05]  /*38e0*/  IADD3 R126, P5, R123, R6, RZ ;  /* 0x000000067b7e7210 */ /* 0x008fca0007fbe0ff */
[----:B------:R-:W-:Y:S01]  /*38f0*/  IMAD.X R127, R21, 0x1, R7, P5 ;  /* 0x00000001157f7824 */ /* 0x000fe200028e0607 */
[----:B------:R-:W-:-:S13]  /*3900*/  ISETP.GT.AND P5, PT, R0, 0x48, P6 ;  /* 0x000000480000780c */ /* 0x000fda00037a4270 */
[----:B--2---:R-:W-:Y:S05]  /*3910*/  @!P5 BRA `(.L_x_87) ;  /* 0x00000000000cd947 */ /* 0x004fea0003800000 */
[----:B------:R-:W-:-:S04]  /*3920*/  IADD3 R92, P6, R8, UR20, RZ ;  /* 0x00000014085c7c10 */ /* 0x000fc8000ffde0ff */
[----:B------:R-:W-:-:S05]  /*3930*/  IADD3.X R93, R9, UR4, RZ, P6, !PT ;  /* 0x00000004095d7c10 */ /* 0x000fca000b7fe4ff */
[----:B------:R2:W5:Y:S04]  /*3940*/  LDG.E.LTC128B.U16 R20, desc[UR14][R92.64] ;  /* 0x0000000e5c147981 */ /* 0x000568000c1e1520 */
.L_x_87:
[----:B------:R-:W-:Y:S05]  /*3950*/  BSYNC B0 ;  /* 0x0000000000007941 */ /* 0x000fea0003800000 */
.L_x_86:
[----:B--2--5:R-:W-:Y:S01]  /*3960*/  IMAD.U32 R93, R20, 0x10000, RZ ;  /* 0x00010000145d7824 */ /* 0x024fe200078e00ff */
[----:B------:R-:W-:Y:S01]  /*3970*/  ISETP.GT.AND P6, PT, R10, 0x9, PT ;  /* 0x000000090a00780c */ /* 0x000fe20003fc4270 */
[----:B------:R-:W-:Y:S02]  /*3980*/  BSSY B0, `(.L_x_88) ;  /* 0x000000c000007945 */ /* 0x000fe40003800000 */
        /* <DEDUP_REMOVED lines=11> */
.L_x_89:
[----:B------:R-:W-:Y:S05]  /*3a40*/  BSYNC B0 ;  /* 0x0000000000007941 */ /* 0x000fea0003800000 */
.L_x_88:
[----:B--2--5:R-:W-:Y:S01]  /*3a50*/  IMAD.U32 R93, R20, 0x10000, RZ ;  /* 0x00010000145d7824 */ /* 0x024fe200078e00ff */
[----:B------:R-:W-:Y:S01]  /*3a60*/  ULOP3.LUT UR18, UR22, 0x20, URZ, 0xfc, !UPT ;  /* 0x0000002016127892 */ /* 0x000fe2000f8efc3f */
[----:B------:R-:W-:Y:S02]  /*3a70*/  ISETP.GT.AND P6, PT, R10, 0x10, PT ;  /* 0x000000100a00780c */ /* 0x000fe40003fc4270 */
[----:B------:R-:W-:Y:S01]  /*3a80*/  FMUL R16, R93, R14 ;  /* 0x0000000e5d107220 */ /* 0x000fe20000400000 */
[----:B------:R-:W-:-:S03]  /*3a90*/  LOP3.LUT R93, R17, 0x30, RZ, 0xfc, !PT ;  /* 0x00000030115d7812 */ /* 0x000fc600078efcff */
[----:B------:R-:W-:-:S05]  /*3aa0*/  FFMA R16, R95, R11, R16 ;  /* 0x0000000b5f107223 */ /* 0x000fca0000000010 */
        /* <DEDUP_REMOVED lines=36> */
.L_x_91:
[----:B------:R-:W-:Y:S05]  /*3cf0*/  BSYNC B0 ;  /* 0x0000000000007941 */ /* 0x000fea0003800000 */
.L_x_90:
        /* <DEDUP_REMOVED lines=14> */
.L_x_93:
[----:B------:R-:W-:Y:S05]  /*3de0*/  BSYNC B0 ;  /* 0x0000000000007941 */ /* 0x000fea0003800000 */
.L_x_92:
        /* <DEDUP_REMOVED lines=42> */
.L_x_95:
[----:B------:R-:W-:Y:S05]  /*4090*/  BSYNC B0 ;  /* 0x0000000000007941 */ /* 0x000fea0003800000 */
.L_x_94:
        /* <DEDUP_REMOVED lines=14> */
.L_x_97:
[----:B------:R-:W-:Y:S05]  /*4180*/  BSYNC B0 ;  /* 0x0000000000007941 */ /* 0x000fea0003800000 */
.L_x_96:
        /* <DEDUP_REMOVED lines=42> */
.L_x_99:
[----:B------:R-:W-:Y:S05]  /*4430*/  BSYNC B0 ;  /* 0x0000000000007941 */ /* 0x000fea0003800000 */
.L_x_98:
        /* <DEDUP_REMOVED lines=14> */
.L_x_101:
[----:B------:R-:W-:Y:S05]  /*4520*/  BSYNC B0 ;  /* 0x0000000000007941 */ /* 0x000fea0003800000 */
.L_x_100:
        /* <DEDUP_REMOVED lines=41> */
.L_x_103:
[----:B------:R-:W-:Y:S05]  /*47c0*/  BSYNC B0 ;  /* 0x0000000000007941 */ /* 0x000fea0003800000 */
.L_x_102:
[----:B--2--5:R-:W-:Y:S01]  /*47d0*/  IMAD.U32 R109, R20, 0x10000, RZ ;  /* 0x00010000146d7824 */ /* 0x024fe200078e00ff */
        /* <DEDUP_REMOVED lines=12> */
.L_x_105:
[----:B------:R-:W-:Y:S05]  /*48a0*/  BSYNC B0 ;  /* 0x0000000000007941 */ /* 0x000fea0003800000 */
.L_x_104:
[----:B--2--5:R-:W-:Y:S01]  /*48b0*/  IMAD.U32 R109, R20, 0x10000, RZ ;  /* 0x00010000146d7824 */ /* 0x024fe200078e00ff */
[----:B------:R-:W-:-:S03]  /*48c0*/  ULOP3.LUT UR8, UR22, 0x60, URZ, 0xfc, !UPT ;  /* 0x0000006016087892 */ /* 0x000fc6000f8efc3f */
        /* <DEDUP_REMOVED lines=31> */
[----:B------:R-:W-:-:S05]  /*4ac0*/  IADD3 R112, P5, R105, R6, RZ ;  /* 0x0000000669707210 */ /* 0x000fca0007fbe0ff */
[----:B------:R-:W-:Y:S01]  /*4ad0*/  IMAD.X R113, R21, 0x1, R7, P5 ;  /* 0x0000000115717824 */ /* 0x000fe200028e0607 */
[----:B------:R-:W-:-:S13]  /*4ae0*/  ISETP.GT.AND P5, PT, R0, 0x48, P3 ;  /* 0x000000480000780c */ /* 0x000fda0001fa4270 */
[----:B---3--:R-:W-:Y:S05]  /*4af0*/  @!P5 BRA `(.L_x_107) ;  /* 0x00000000000cd947 */ /* 0x008fea0003800000 */
[----:B------:R-:W-:-:S04]  /*4b00*/  IADD3 R2, P6, R8, UR8, RZ ;  /* 0x0000000808027c10 */ /* 0x000fc8000ffde0ff */
[----:B------:R-:W-:-:S05]  /*4b10*/  IADD3.X R3, R9, UR4, RZ, P6, !PT ;  /* 0x0000000409037c10 */ /* 0x000fca000b7fe4ff */
[----:B------:R2:W5:Y:S04]  /*4b20*/  LDG.E.LTC128B.U16 R20, desc[UR14][R2.64] ;  /* 0x0000000e02147981 */ /* 0x000568000c1e1520 */
.L_x_107:
[----:B------:R-:W-:Y:S05]  /*4b30*/  BSYNC B0 ;  /* 0x0000000000007941 */ /* 0x000fea0003800000 */
.L_x_106:
        /* <DEDUP_REMOVED lines=13> */
.L_x_109:
[----:B------:R-:W-:Y:S05]  /*4c10*/  BSYNC B0 ;  /* 0x0000000000007941 */ /* 0x000fea0003800000 */
.L_x_108:
[----:B--2--5:R-:W-:Y:S01]  /*4c20*/  IMAD.U32 R3, R20, 0x10000, RZ ;  /* 0x0001000014037824 */ /* 0x024fe200078e00ff */
[----:B------:R-:W-:-:S03]  /*4c30*/  ULOP3.LUT UR6, UR22, 0x70, URZ, 0xfc, !UPT ;  /* 0x0000007016067892 */ /* 0x000fc6000f8efc3f */
        /* <DEDUP_REMOVED lines=8> */
[----:B--2---:R-:W-:Y:S02]  /*4cc0*/  IADD3.X R3, R5, UR4, RZ, P5, !PT ;  /* 0x0000000405037c10 */ /* 0x004fe4000affe4ff */
[----:B------:R-:W-:-:S13]  /*4cd0*/  ISETP.GT.AND P5, PT, R0, 0x40, P1 ;  /* 0x000000400000780c */ /* 0x000fda0000fa4270 */
[----:B------:R-:W2:Y:S01]  /*4ce0*/  @P5 LDG.E.LTC128B.U16 R20, desc[UR14][R2.64] ;  /* 0x0000000e02145981 */ /* 0x000ea2000c1e1520 */
[----:B------:R-:W-:Y:S01]  /*4cf0*/  ULOP3.LUT UR5, UR22, 0x72, URZ, 0xfc, !UPT ;  /* 0x0000007216057892 */ /* 0x000fe2000f8efc3f */
[----:B--2---:R-:W-:-:S04]  /*4d00*/  IMAD.U32 R115, R20, 0x10000, RZ ;  /* 0x0001000014737824 */ /* 0x004fc800078e00ff */
[----:B------:R-:W-:-:S04]  /*4d10*/  FMUL R115, R115, R14 ;  /* 0x0000000e73737220 */ /* 0x000fc80000400000 */
[----:B------:R-:W-:-:S05]  /*4d20*/  FFMA R115, R116, R11, R115 ;  /* 0x0000000b74737223 */ /* 0x000fca0000000073 */
[----:B------:R-:W-:-:S05]  /*4d30*/  F2FP.BF16.F32.PACK_AB R115, RZ, R115 ;  /* 0x00000073ff73723e */ /* 0x000fca00000010ff */
[----:B------:R-:W-:Y:S01]  /*4d40*/  @P5 STG.E.U16 desc[UR14][R126.64], R115 ;  /* 0x000000737e005986 */ /* 0x000fe2000c10150e */
[----:B------:R-:W-:-:S05]  /*4d50*/  IADD3 R6, P5, R111, R6, RZ ;  /* 0x000000066f067210 */ /* 0x000fca0007fbe0ff */
[----:B------:R-:W-:Y:S01]  /*4d60*/  IMAD.X R7, R21, 0x1, R7, P5 ;  /* 0x0000000115077824 */ /* 0x000fe200028e0607 */
[----:B----4-:R-:W-:-:S04]  /*4d70*/  IADD3 R4, P5, R4, UR5, RZ ;  /* 0x0000000504047c10 */ /* 0x010fc8000ffbe0ff */
[----:B------:R-:W-:Y:S02]  /*4d80*/  IADD3.X R5, R5, UR4, RZ, P5, !PT ;  /* 0x0000000405057c10 */ /* 0x000fe4000affe4ff */
[----:B------:R-:W-:-:S13]  /*4d90*/  ISETP.GT.AND P5, PT, R0, 0x40, P0 ;  /* 0x000000400000780c */ /* 0x000fda00007a4270 */
[----:B------:R-:W2:Y:S01]  /*4da0*/  @P5 LDG.E.LTC128B.U16 R20, desc[UR14][R4.64] ;  /* 0x0000000e04145981 */ /* 0x000ea2000c1e1520 */
[----:B------:R-:W-:Y:S01]  /*4db0*/  BSSY B0, `(.L_x_110) ;  /* 0x000000e000007945 */ /* 0x000fe20003800000 */
[----:B--2---:R-:W-:-:S04]  /*4dc0*/  IMAD.U32 R3, R20, 0x10000, RZ ;  /* 0x0001000014037824 */ /* 0x004fc800078e00ff */
[----:B------:R-:W-:-:S04]  /*4dd0*/  FMUL R2, R3, R14 ;  /* 0x0000000e03027220 */ /* 0x000fc80000400000 */
[----:B------:R-:W-:-:S05]  /*4de0*/  FFMA R2, R117, R11, R2 ;  /* 0x0000000b75027223 */ /* 0x000fca0000000002 */
[----:B------:R-:W-:-:S04]  /*4df0*/  F2FP.BF16.F32.PACK_AB R2, RZ, R2 ;  /* 0x00000002ff02723e */ /* 0x000fc800000010ff */
[----:B------:R-:W-:-:S05]  /*4e00*/  PRMT R3, R2, 0x7610, R3 ;  /* 0x0000761002037816 */ /* 0x000fca0000000003 */
[----:B------:R2:W-:Y:S01]  /*4e10*/  @P5 STG.E.U16 desc[UR14][R128.64], R3 ;  /* 0x0000000380005986 */ /* 0x0005e2000c10150e */
[----:B------:R-:W-:-:S05]  /*4e20*/  IADD3 R2, P5, R12, R17, RZ ;  /* 0x000000110c027210 */ /* 0x000fca0007fbe0ff */
[----:B--2---:R-:W-:Y:S01]  /*4e30*/  IMAD.X R3, R13, 0x1, R21, P5 ;  /* 0x000000010d037824 */ /* 0x004fe200028e0615 */
[----:B------:R-:W-:-:S13]  /*4e40*/  ISETP.GT.AND P5, PT, R0, 0x48, P1 ;  /* 0x000000480000780c */ /* 0x000fda0000fa4270 */
[----:B------:R-:W-:Y:S05]  /*4e50*/  @!P5 BRA `(.L_x_111) ;  /* 0x00000000000cd947 */ /* 0x000fea0003800000 */
[----:B------:R-:W-:-:S04]  /*4e60*/  IADD3 R4, P6, R8, UR6, RZ ;  /* 0x0000000608047c10 */ /* 0x000fc8000ffde0ff */
[----:B------:R-:W-:-:S05]  /*4e70*/  IADD3.X R5, R9, UR4, RZ, P6, !PT ;  /* 0x0000000409057c10 */ /* 0x000fca000b7fe4ff */
[----:B------:R2:W5:Y:S04]  /*4e80*/  LDG.E.LTC128B.U16 R20, desc[UR14][R4.64] ;  /* 0x0000000e04147981 */ /* 0x000568000c1e1520 */
.L_x_111:
[----:B------:R-:W-:Y:S05]  /*4e90*/  BSYNC B0 ;  /* 0x0000000000007941 */ /* 0x000fea0003800000 */
.L_x_110:
        /* <DEDUP_REMOVED lines=8> */
[----:B------:R-:W-:-:S04]  /*4f20*/  IADD3 R4, P5, R8, UR5, RZ ;  /* 0x0000000508047c10 */ /* 0x000fc8000ffbe0ff */
[----:B--2---:R-:W-:Y:S02]  /*4f30*/  IADD3.X R5, R9, UR4, RZ, P5, !PT ;  /* 0x0000000409057c10 */ /* 0x004fe4000affe4ff */
[----:B------:R-:W-:-:S13]  /*4f40*/  ISETP.GT.AND P5, PT, R0, 0x48, P0 ;  /* 0x000000480000780c */ /* 0x000fda00007a4270 */
[----:B------:R-:W-:Y:S05]  /*4f50*/  @!P5 BRA `(.L_x_113) ;  /* 0x000000000004d947 */ /* 0x000fea0003800000 */
[----:B------:R2:W5:Y:S02]  /*4f60*/  LDG.E.LTC128B.U16 R20, desc[UR14][R4.64] ;  /* 0x0000000e04147981 */ /* 0x000564000c1e1520 */
.L_x_113:
[----:B------:R-:W-:Y:S05]  /*4f70*/  BSYNC B0 ;  /* 0x0000000000007941 */ /* 0x000fea0003800000 */
.L_x_112:
[----:B--2--5:R-:W-:Y:S01]  /*4f80*/  IMAD.U32 R5, R20, 0x10000, RZ ;  /* 0x0001000014057824 */ /* 0x024fe200078e00ff */
[----:B------:R-:W-:Y:S01]  /*4f90*/  ISETP.GT.AND P6, PT, R10, RZ, PT ;  /* 0x000000ff0a00720c */ /* 0x000fe20003fc4270 */
[----:B------:R-:W-:Y:S02]  /*4fa0*/  BSSY B0, `(.L_x_114) ;  /* 0x000000d000007945 */ /* 0x000fe40003800000 */
        /* <DEDUP_REMOVED lines=12> */
.L_x_115:
[----:B------:R-:W-:Y:S05]  /*5070*/  BSYNC B0 ;  /* 0x0000000000007941 */ /* 0x000fea0003800000 */
.L_x_114:
[----:B-----5:R-:W-:Y:S01]  /*5080*/  IMAD.U32 R7, R20, 0x10000, RZ ;  /* 0x0001000014077824 */ /* 0x020fe200078e00ff */
        /* <DEDUP_REMOVED lines=13> */
.L_x_117:
[----:B------:R-:W-:Y:S05]  /*5160*/  BSYNC B0 ;  /* 0x0000000000007941 */ /* 0x000fea0003800000 */
.L_x_116:
[----:B---3-5:R-:W-:Y:S01]  /*5170*/  IMAD.U32 R7, R20, 0x10000, RZ ;  /* 0x0001000014077824 */ /* 0x028fe200078e00ff */
        /* <DEDUP_REMOVED lines=8> */
[----:B---3--:R-:W-:Y:S01]  /*5200*/  IMAD.X R7, R89, 0x1, R21, P5 ;  /* 0x0000000159077824 */ /* 0x008fe200028e0615 */
[----:B0-----:R-:W-:-:S04]  /*5210*/  IADD3 R8, P5, R22, UR22, RZ ;  /* 0x0000001616087c10 */ /* 0x001fc8000ffbe0ff */
[----:B------:R-:W-:Y:S02]  /*5220*/  IADD3.X R9, R23, UR4, RZ, P5, !PT ;  /* 0x0000000417097c10 */ /* 0x000fe4000affe4ff */
[----:B------:R-:W-:-:S13]  /*5230*/  ISETP.GT.AND P5, PT, R0, 0x88, P6 ;  /* 0x000000880000780c */ /* 0x000fda00037a4270 */
[----:B------:R-:W-:Y:S05]  /*5240*/  @!P5 BRA `(.L_x_119) ;  /* 0x000000000004d947 */ /* 0x000fea0003800000 */
[----:B------:R0:W5:Y:S02]  /*5250*/  LDG.E.LTC128B.U16 R20, desc[UR14][R8.64] ;  /* 0x0000000e08147981 */ /* 0x000164000c1e1520 */
.L_x_119:
[----:B------:R-:W-:Y:S05]  /*5260*/  BSYNC B0 ;  /* 0x0000000000007941 */ /* 0x000fea0003800000 */
.L_x_118:
        /* <DEDUP_REMOVED lines=14> */
.L_x_121:
[----:B------:R-:W-:Y:S05]  /*5350*/  BSYNC B0 ;  /* 0x0000000000007941 */ /* 0x000fea0003800000 */
.L_x_120:
[----:B---3-5:R-:W-:Y:S01]  /*5360*/  IMAD.U32 R57, R20, 0x10000, RZ ;  /* 0x0001000014397824 */ /* 0x028fe200078e00ff */
        /* <DEDUP_REMOVED lines=13> */
.L_x_123:
[----:B------:R-:W-:Y:S05]  /*5440*/  BSYNC B0 ;  /* 0x0000000000007941 */ /* 0x000fea0003800000 */
.L_x_122:
        /* <DEDUP_REMOVED lines=8> */
[----:B---3--:R-:W-:Y:S01]  /*54d0*/  IMAD.X R59, R13, 0x1, R21, P5 ;  /* 0x000000010d3b7824 */ /* 0x008fe200028e0615 */
[----:B------:R-:W-:-:S13]  /*54e0*/  ISETP.GT.AND P5, PT, R0, 0x80, P6 ;  /* 0x000000800000780c */ /* 0x000fda00037a4270 */
[----:B------:R-:W-:Y:S05]  /*54f0*/  @!P5 BRA `(.L_x_125) ;  /* 0x00000000000cd947 */ /* 0x000fea0003800000 */
[----:B------:R-:W-:-:S04]  /*5500*/  IADD3 R112, P6, R18, UR19, RZ ;  /* 0x0000001312707c10 */ /* 0x000fc8000ffde0ff */
[----:B------:R-:W-:-:S05]  /*5510*/  IADD3.X R113, R19, UR4, RZ, P6, !PT ;  /* 0x0000000413717c10 */ /* 0x000fca000b7fe4ff */
[----:B------:R3:W5:Y:S04]  /*5520*/  LDG.E.LTC128B.U16 R20, desc[UR14][R112.64] ;  /* 0x0000000e70147981 */ /* 0x000768000c1e1520 */
.L_x_125:
[----:B------:R-:W-:Y:S05]  /*5530*/  BSYNC B0 ;  /* 0x0000000000007941 */ /* 0x000fea0003800000 */
.L_x_124:
        /* <DEDUP_REMOVED lines=14> */
.L_x_127:
[----:B------:R-:W-:Y:S05]  /*5620*/  BSYNC B0 ;  /* 0x0000000000007941 */ /* 0x000fea0003800000 */
.L_x_126:
        /* <DEDUP_REMOVED lines=14> */
.L_x_129:
[----:B------:R-:W-:Y:S05]  /*5710*/  BSYNC B0 ;  /* 0x0000000000007941 */ /* 0x000fea0003800000 */
.L_x_128:
        /* <DEDUP_REMOVED lines=14> */
.L_x_131:
[----:B------:R-:W-:Y:S05]  /*5800*/  BSYNC B0 ;  /* 0x0000000000007941 */ /* 0x000fea0003800000 */
.L_x_130:
        /* <DEDUP_REMOVED lines=14> */
.L_x_133:
[----:B------:R-:W-:Y:S05]  /*58f0*/  BSYNC B0 ;  /* 0x0000000000007941 */ /* 0x000fea0003800000 */
.L_x_132:
        /* <DEDUP_REMOVED lines=14> */
.L_x_135:
[----:B------:R-:W-:Y:S05]  /*59e0*/  BSYNC B0 ;  /* 0x0000000000007941 */ /* 0x000fea0003800000 */
.L_x_134:
        /* <DEDUP_REMOVED lines=14> */
.L_x_137:
[----:B------:R-:W-:Y:S05]  /*5ad0*/  BSYNC B0 ;  /* 0x0000000000007941 */ /* 0x000fea0003800000 */
.L_x_136:
        /* <DEDUP_REMOVED lines=14> */
.L_x_139:
[----:B------:R-:W-:Y:S05]  /*5bc0*/  BSYNC B0 ;  /* 0x0000000000007941 */ /* 0x000fea0003800000 */
.L_x_138:
        /* <DEDUP_REMOVED lines=14> */
.L_x_141:
[----:B------:R-:W-:Y:S05]  /*5cb0*/  BSYNC B0 ;  /* 0x0000000000007941 */ /* 0x000fea0003800000 */
.L_x_140:
        /* <DEDUP_REMOVED lines=14> */
.L_x_143:
[----:B------:R-:W-:Y:S05]  /*5da0*/  BSYNC B0 ;  /* 0x0000000000007941 */ /* 0x000fea0003800000 */
.L_x_142:
        /* <DEDUP_REMOVED lines=14> */
.L_x_145:
[----:B------:R-:W-:Y:S05]  /*5e90*/  BSYNC B0 ;  /* 0x0000000000007941 */ /* 0x000fea0003800000 */
.L_x_144:
        /* <DEDUP_REMOVED lines=14> */
.L_x_147:
[----:B------:R-:W-:Y:S05]  /*5f80*/  BSYNC B0 ;  /* 0x0000000000007941 */ /* 0x000fea0003800000 */
.L_x_146:
        /* <DEDUP_REMOVED lines=14> */
.L_x_149:
[----:B------:R-:W-:Y:S05]  /*6070*/  BSYNC B0 ;  /* 0x0000000000007941 */ /* 0x000fea0003800000 */
.L_x_148:
        /* <DEDUP_REMOVED lines=14> */
.L_x_151:
[----:B------:R-:W-:Y:S05]  /*6160*/  BSYNC B0 ;  /* 0x0000000000007941 */ /* 0x000fea0003800000 */
.L_x_150:
        /* <DEDUP_REMOVED lines=14> */
.L_x_153:
[----:B------:R-:W-:Y:S05]  /*6250*/  BSYNC B0 ;  /* 0x0000000000007941 */ /* 0x000fea0003800000 */
.L_x_152:
        /* <DEDUP_REMOVED lines=14> */
.L_x_155:
[----:B------:R-:W-:Y:S05]  /*6340*/  BSYNC B0 ;  /* 0x0000000000007941 */ /* 0x000fea0003800000 */
.L_x_154:
[----:B---3-5:R-:W-:Y:S01]  /*6350*/  IMAD.U32 R59, R20, 0x10000, RZ ;  /* 0x00010000143b7824 */ /* 0x028fe200078e00ff */
[----:B------:R-:W-:Y:S03]  /*6360*/  BSSY B0, `(.L_x_156) ;  /* 0x000000c000007945 */ /* 0x000fe60003800000 */
        /* <DEDUP_REMOVED lines=11> */
.L_x_157:
[----:B------:R-:W-:Y:S05]  /*6420*/  BSYNC B0 ;  /* 0x0000000000007941 */ /* 0x000fea0003800000 */
.L_x_156:
        /* <DEDUP_REMOVED lines=14> */
.L_x_159:
[----:B------:R-:W-:Y:S05]  /*6510*/  BSYNC B0 ;  /* 0x0000000000007941 */ /* 0x000fea0003800000 */
.L_x_158:
[----:B---3-5:R-:W-:Y:S01]  /*6520*/  IMAD.U32 R61, R20, 0x10000, RZ ;  /* 0x00010000143d7824 */ /* 0x028fe200078e00ff */
        /* <DEDUP_REMOVED lines=12> */
.L_x_161:
[----:B------:R-:W-:Y:S05]  /*65f0*/  BSYNC B0 ;  /* 0x0000000000007941 */ /* 0x000fea0003800000 */
.L_x_160:
        /* <DEDUP_REMOVED lines=13> */
.L_x_163:
[----:B------:R-:W-:Y:S05]  /*66d0*/  BSYNC B0 ;  /* 0x0000000000007941 */ /* 0x000fea0003800000 */
.L_x_162:
        /* <DEDUP_REMOVED lines=13> */
.L_x_165:
[----:B------:R-:W-:Y:S05]  /*67b0*/  BSYNC B0 ;  /* 0x0000000000007941 */ /* 0x000fea0003800000 */
.L_x_164:
        /* <DEDUP_REMOVED lines=13> */
.L_x_167:
[----:B------:R-:W-:Y:S05]  /*6890*/  BSYNC B0 ;  /* 0x0000000000007941 */ /* 0x000fea0003800000 */
.L_x_166:
        /* <DEDUP_REMOVED lines=13> */
.L_x_169:
[----:B------:R-:W-:Y:S05]  /*6970*/  BSYNC B0 ;  /* 0x0000000000007941 */ /* 0x000fea0003800000 */
.L_x_168:
        /* <DEDUP_REMOVED lines=13> */
.L_x_171:
[----:B------:R-:W-:Y:S05]  /*6a50*/  BSYNC B0 ;  /* 0x0000000000007941 */ /* 0x000fea0003800000 */
.L_x_170:
        /* <DEDUP_REMOVED lines=8> */
[----:B------:R-:W-:-:S04]  /*6ae0*/  IADD3 R18, P5, R18, UR5, RZ ;  /* 0x0000000512127c10 */ /* 0x000fc8000ffbe0ff */
[----:B------:R-:W-:Y:S02]  /*6af0*/  IADD3.X R19, R19, UR4, RZ, P5, !PT ;  /* 0x0000000413137c10 */ /* 0x000fe4000affe4ff */
[----:B------:R-:W-:-:S13]  /*6b00*/  ISETP.GT.AND P5, PT, R0, 0x80, P0 ;  /* 0x000000800000780c */ /* 0x000fda00007a4270 */
[----:B------:R-:W-:Y:S05]  /*6b10*/  @!P5 BRA `(.L_x_173) ;  /* 0x000000000004d947 */ /* 0x000fea0003800000 */
[----:B------:R3:W5:Y:S02]  /*6b20*/  LDG.E.LTC128B.U16 R20, desc[UR14][R18.64] ;  /* 0x0000000e12147981 */ /* 0x000764000c1e1520 */
.L_x_173:
[----:B------:R-:W-:Y:S05]  /*6b30*/  BSYNC B0 ;  /* 0x0000000000007941 */ /* 0x000fea0003800000 */
.L_x_172:
        /* <DEDUP_REMOVED lines=13> */
.L_x_175:
[----:B------:R-:W-:Y:S05]  /*6c10*/  BSYNC B0 ;  /* 0x0000000000007941 */ /* 0x000fea0003800000 */
.L_x_174:
        /* <DEDUP_REMOVED lines=9> */
[----:B---3--:R-:W-:Y:S02]  /*6cb0*/  IADD3.X R13, R23, UR4, RZ, P5, !PT ;  /* 0x00000004170d7c10 */ /* 0x008fe4000affe4ff */
[----:B------:R-:W-:-:S13]  /*6cc0*/  ISETP.GT.AND P5, PT, R0, 0x88, P0 ;  /* 0x000000880000780c */ /* 0x000fda00007a4270 */
[----:B------:R-:W-:Y:S05]  /*6cd0*/  @!P5 BRA `(.L_x_177) ;  /* 0x000000000004d947 */ /* 0x000fea0003800000 */
[----:B------:R3:W5:Y:S02]  /*6ce0*/  LDG.E.LTC128B.U16 R20, desc[UR14][R12.64] ;  /* 0x0000000e0c147981 */ /* 0x000764000c1e1520 */
.L_x_177:
[----:B------:R-:W-:Y:S05]  /*6cf0*/  BSYNC B0 ;  /* 0x0000000000007941 */ /* 0x000fea0003800000 */
.L_x_176:
        /* <DEDUP_REMOVED lines=15> */
.L_x_179:
[----:B------:R-:W-:Y:S05]  /*6df0*/  BSYNC B0 ;  /* 0x0000000000007941 */ /* 0x000fea0003800000 */
.L_x_178:
        /* <DEDUP_REMOVED lines=11> */
[----:B-1----:R-:W-:-:S04]  /*6eb0*/  IADD3 R22, P6, R4, UR21, RZ ;  /* 0x0000001504167c10 */ /* 0x002fc8000ffde0ff */
[----:B------:R-:W-:-:S05]  /*6ec0*/  IADD3.X R23, R5, UR4, RZ, P6, !PT ;  /* 0x0000000405177c10 */ /* 0x000fca000b7fe4ff */
[----:B------:R3:W5:Y:S04]  /*6ed0*/  LDG.E.LTC128B.U16 R20, desc[UR14][R22.64] ;  /* 0x0000000e16147981 */ /* 0x000768000c1e1520 */
.L_x_181:
[----:B------:R-:W-:Y:S05]  /*6ee0*/  BSYNC B0 ;  /* 0x0000000000007941 */ /* 0x000fea0003800000 */
.L_x_180:
[----:B-1-3-5:R-:W-:Y:S01]  /*6ef0*/  IMAD.U32 R23, R20, 0x10000, RZ ;  /* 0x0001000014177824 */ /* 0x02afe200078e00ff */
[----:B------:R-:W-:Y:S01]  /*6f00*/  ISETP.GT.AND P6, PT, R10, RZ, PT ;  /* 0x000000ff0a00720c */ /* 0x000fe20003fc4270 */
[----:B------:R-:W-:Y:S02]  /*6f10*/  BSSY B0, `(.L_x_182) ;  /* 0x000000e000007945 */ /* 0x000fe40003800000 */
[----:B------:R-:W-:-:S04]  /*6f20*/  FMUL R16, R23, R14 ;  /* 0x0000000e17107220 */ /* 0x000fc80000400000 */
[----:B------:R-:W-:-:S05]  /*6f30*/  FFMA R16, R25, R11, R16 ;  /* 0x0000000b19107223 */ /* 0x000fca0000000010 */
[----:B------:R-:W-:-:S04]  /*6f40*/  F2FP.BF16.F32.PACK_AB R16, RZ, R16 ;  /* 0x00000010ff10723e */ /* 0x000fc800000010ff */
[----:B------:R-:W-:Y:S02]  /*6f50*/  PRMT R23, R16, 0x7610, R23 ;  /* 0x0000761010177816 */ /* 0x000fe40000000017 */
[----:B------:R-:W-:-:S03]  /*6f60*/  PRMT R16, R20, 0x7610, R16 ;  /* 0x0000761014107816 */ /* 0x000fc60000000010 */
[----:B------:R1:W-:Y:S01]  /*6f70*/  @P5 STG.E.U16 desc[UR14][R60.64], R23 ;  /* 0x000000173c005986 */ /* 0x0003e2000c10150e */
[----:B------:R-:W-:-:S05]  /*6f80*/  IADD3 R22, P5, R6, R17, RZ ;  /* 0x0000001106167210 */ /* 0x000fca0007fbe0ff */
[----:B-1----:R-:W-:Y:S01]  /*6f90*/  IMAD.X R23, R7, 0x1, R21, P5 ;  /* 0x0000000107177824 */ /* 0x002fe200028e0615 */
[----:B------:R-:W-:-:S13]  /*6fa0*/  ISETP.GT.AND P5, PT, R0, 0xc8, P6 ;  /* 0x000000c80000780c */ /* 0x000fda00037a4270 */
[----:B------:R-:W-:Y:S05]  /*6fb0*/  @!P5 BRA `(.L_x_183) ;  /* 0x00000000000cd947 */ /* 0x000fea0003800000 */
[----:B------:R-:W-:-:S04]  /*6fc0*/  IADD3 R16, P6, R8, UR22, RZ ;  /* 0x0000001608107c10 */ /* 0x000fc8000ffde0ff */
[----:B------:R-:W-:-:S05]  /*6fd0*/  IADD3.X R17, R9, UR4, RZ, P6, !PT ;  /* 0x0000000409117c10 */ /* 0x000fca000b7fe4ff */
[----:B------:R1:W5:Y:S04]  /*6fe0*/  LDG.E.LTC128B.U16 R16, desc[UR14][R16.64] ;  /* 0x0000000e10107981 */ /* 0x000368000c1e1520 */
.L_x_183:
[----:B------:R-:W-:Y:S05]  /*6ff0*/  BSYNC B0 ;  /* 0x0000000000007941 */ /* 0x000fea0003800000 */
.L_x_182:
[----:B-1---5:R-:W-:Y:S01]  /*7000*/  IMAD.U32 R17, R16, 0x10000, RZ ;  /* 0x0001000010117824 */ /* 0x022fe200078e00ff */
        /* <DEDUP_REMOVED lines=9> */
[----:B-1----:R-:W-:Y:S05]  /*70a0*/  @!P5 BRA `(.L_x_185) ;  /* 0x00000000000cd947 */ /* 0x002fea0003800000 */
[----:B------:R-:W-:-:S04]  /*70b0*/  IADD3 R16, P6, R8, UR21, RZ ;  /* 0x0000001508107c10 */ /* 0x000fc8000ffde0ff */
[----:B------:R-:W-:-:S05]  /*70c0*/  IADD3.X R17, R9, UR4, RZ, P6, !PT ;  /* 0x0000000409117c10 */ /* 0x000fca000b7fe4ff */
[----:B------:R1:W5:Y:S04]  /*70d0*/  LDG.E.LTC128B.U16 R16, desc[UR14][R16.64] ;  /* 0x0000000e10107981 */ /* 0x000368000c1e1520 */
.L_x_185:
[----:B------:R-:W-:Y:S05]  /*70e0*/  BSYNC B0 ;  /* 0x0000000000007941 */ /* 0x000fea0003800000 */
.L_x_184:
        /* <DEDUP_REMOVED lines=12> */
[----:B-1----:R-:W-:-:S05]  /*71b0*/  IADD3.X R17, R5, UR4, RZ, P6, !PT ;  /* 0x0000000405117c10 */ /* 0x002fca000b7fe4ff */
[----:B------:R3:W5:Y:S04]  /*71c0*/  LDG.E.LTC128B.U16 R16, desc[UR14][R16.64] ;  /* 0x0000000e10107981 */ /* 0x000768000c1e1520 */
.L_x_187:
[----:B------:R-:W-:Y:S05]  /*71d0*/  BSYNC B0 ;  /* 0x0000000000007941 */ /* 0x000fea0003800000 */
.L_x_186:
[----:B-----5:R-:W-:Y:S01]  /*71e0*/  IMAD.U32 R15, R16, 0x10000, RZ ;  /* 0x00010000100f7824 */ /* 0x020fe200078e00ff */
[----:B------:R-:W-:Y:S01]  /*71f0*/  ISETP.GT.AND P6, PT, R10, 0x9, PT ;  /* 0x000000090a00780c */ /* 0x000fe20003fc4270 */
[----:B------:R-:W-:Y:S02]  /*7200*/  BSSY B0, `(.L_x_188) ;  /* 0x000000e000007945 */ /* 0x000fe40003800000 */
[----:B------:R-:W-:-:S04]  /*7210*/  FMUL R15, R15, R14 ;  /* 0x0000000e0f0f7220 */ /* 0x000fc80000400000 */
[----:B------:R-:W-:-:S05]  /*7220*/  FFMA R15, R28, R11, R15 ;  /* 0x0000000b1c0f7223 */ /* 0x000fca000000000f */
[----:B------:R-:W-:-:S04]  /*7230*/  F2FP.BF16.F32.PACK_AB R15, RZ, R15 ;  /* 0x0000000fff0f723e */ /* 0x000fc800000010ff */
[----:B-1-3--:R-:W-:Y:S02]  /*7240*/  PRMT R17, R15, 0x7610, R17 ;  /* 0x000076100f117816 */ /* 0x00afe40000000011 */
[----:B------:R-:W-:-:S03]  /*7250*/  PRMT R15, R16, 0x7610, R15 ;  /* 0x00007610100f7816 */ /* 0x000fc6000000000f */
        /* <DEDUP_REMOVED lines=8> */
.L_x_189:
[----:B------:R-:W-:Y:S05]  /*72e0*/  BSYNC B0 ;  /* 0x0000000000007941 */ /* 0x000fea0003800000 */
.L_x_188:
[----:B-1---5:R-:W-:Y:S01]  /*72f0*/  IMAD.U32 R13, R15, 0x10000, RZ ;  /* 0x000100000f0d7824 */ /* 0x022fe200078e00ff */
[----:B------:R-:W-:Y:S01]  /*7300*/  ISETP.GT.AND P6, PT, R10, 0x8, PT ;  /* 0x000000080a00780c */ /* 0x000fe20003fc4270 */
        /* <DEDUP_REMOVED lines=14> */
.L_x_191:
[----:B------:R-:W-:Y:S05]  /*73f0*/  BSYNC B0 ;  /* 0x0000000000007941 */ /* 0x000fea0003800000 */
.L_x_190:
        /* <DEDUP_REMOVED lines=14> */
.L_x_193:
[----:B------:R-:W-:Y:S05]  /*74e0*/  BSYNC B0 ;  /* 0x0000000000007941 */ /* 0x000fea0003800000 */
.L_x_192:
        /* <DEDUP_REMOVED lines=14> */
.L_x_195:
[----:B------:R-:W-:Y:S05]  /*75d0*/  BSYNC B0 ;  /* 0x0000000000007941 */ /* 0x000fea0003800000 */
.L_x_194:
        /* <DEDUP_REMOVED lines=14> */
.L_x_197:
[----:B------:R-:W-:Y:S05]  /*76c0*/  BSYNC B0 ;  /* 0x0000000000007941 */ /* 0x000fea0003800000 */
.L_x_196:
[----:B-1---5:R-:W-:Y:S01]  /*76d0*/  IMAD.U32 R13, R12, 0x10000, RZ ;  /* 0x000100000c0d7824 */ /* 0x022fe200078e00ff */
[----:B------:R-:W-:Y:S01]  /*76e0*/  ISETP.GT.AND P6, PT, R10, 0x10, PT ;  /* 0x000000100a00780c */ /* 0x000fe20003fc4270 */
        /* <DEDUP_REMOVED lines=13> */
.L_x_199:
[----:B------:R-:W-:Y:S05]  /*77c0*/  BSYNC B0 ;  /* 0x0000000000007941 */ /* 0x000fea0003800000 */
.L_x_198:
        /* <DEDUP_REMOVED lines=14> */
.L_x_201:
[----:B------:R-:W-:Y:S05]  /*78b0*/  BSYNC B0 ;  /* 0x0000000000007941 */ /* 0x000fea0003800000 */
.L_x_200:
        /* <DEDUP_REMOVED lines=14> */
.L_x_203:
[----:B------:R-:W-:Y:S05]  /*79a0*/  BSYNC B0 ;  /* 0x0000000000007941 */ /* 0x000fea0003800000 */
.L_x_202:
        /* <DEDUP_REMOVED lines=14> */
.L_x_205:
[----:B------:R-:W-:Y:S05]  /*7a90*/  BSYNC B0 ;  /* 0x0000000000007941 */ /* 0x000fea0003800000 */
.L_x_204:
        /* <DEDUP_REMOVED lines=15> */
.L_x_207:
[----:B------:R-:W-:Y:S05]  /*7b90*/  BSYNC B0 ;  /* 0x0000000000007941 */ /* 0x000fea0003800000 */
.L_x_206:
        /* <DEDUP_REMOVED lines=14> */
.L_x_209:
[----:B------:R-:W-:Y:S05]  /*7c80*/  BSYNC B0 ;  /* 0x0000000000007941 */ /* 0x000fea0003800000 */
.L_x_208:
        /* <DEDUP_REMOVED lines=15> */
.L_x_211:
[----:B------:R-:W-:Y:S05]  /*7d80*/  BSYNC B0 ;  /* 0x0000000000007941 */ /* 0x000fea0003800000 */
.L_x_210:
        /* <DEDUP_REMOVED lines=14> */
.L_x_213:
[----:B------:R-:W-:Y:S05]  /*7e70*/  BSYNC B0 ;  /* 0x0000000000007941 */ /* 0x000fea0003800000 */
.L_x_212:
[----:B-1---5:R-:W-:Y:S01]  /*7e80*/  IMAD.U32 R13, R12, 0x10000, RZ ;  /* 0x000100000c0d7824 */ /* 0x022fe200078e00ff */
[----:B------:R-:W-:Y:S01]  /*7e90*/  ISETP.GT.AND P6, PT, R10, 0x20, PT ;  /* 0x000000200a00780c */ /* 0x000fe20003fc4270 */
[----:B------:R-:W-:Y:S02]  /*7ea0*/  BSSY B0, `(.L_x_214) ;  /* 0x000000a000007945 */ /* 0x000fe40003800000 */
[----:B------:R-:W-:-:S04]  /*7eb0*/  FMUL R20, R13, R14 ;  /* 0x0000000e0d147220 */ /* 0x000fc80000400000 */
[----:B------:R-:W-:-:S05]  /*7ec0*/  FFMA R20, R41, R11, R20 ;  /* 0x0000000b29147223 */ /* 0x000fca0000000014 */
[----:B------:R-:W-:-:S05]  /*7ed0*/  F2FP.BF16.F32.PACK_AB R20, RZ, R20 ;  /* 0x00000014ff14723e */ /* 0x000fca00000010ff */
[----:B------:R1:W-:Y:S01]  /*7ee0*/  @P5 STG.E.U16 desc[UR14][R24.64], R20 ;  /* 0x0000001418005986 */ /* 0x0003e2000c10150e */
[----:B------:R-:W-:-:S13]  /*7ef0*/  ISETP.GT.AND P5, PT, R0, 0xc8, P6 ;  /* 0x000000c80000780c */ /* 0x000fda00037a4270 */
[----:B-1----:R-:W-:Y:S05]  /*7f00*/  @!P5 BRA `(.L_x_215) ;  /* 0x00000000000cd947 */ /* 0x002fea0003800000 */
[----:B------:R-:W-:-:S04]  /*7f10*/  IADD3 R12, P6, R8, UR12, RZ ;  /* 0x0000000c080c7c10 */ /* 0x000fc8000ffde0ff */
[----:B------:R-:W-:-:S05]  /*7f20*/  IADD3.X R13, R9, UR4, RZ, P6, !PT ;  /* 0x00000004090d7c10 */ /* 0x000fca000b7fe4ff */
[----:B------:R1:W5:Y:S04]  /*7f30*/  LDG.E.LTC128B.U16 R12, desc[UR14][R12.64] ;  /* 0x0000000e0c0c7981 */ /* 0x000368000c1e1520 */
.L_x_215:
[----:B------:R-:W-:Y:S05]  /*7f40*/  BSYNC B0 ;  /* 0x0000000000007941 */ /* 0x000fea0003800000 */
.L_x_214:
        /* <DEDUP_REMOVED lines=12> */
.L_x_217:
[----:B------:R-:W-:Y:S05]  /*8010*/  BSYNC B0 ;  /* 0x0000000000007941 */ /* 0x000fea0003800000 */
.L_x_216:
        /* <DEDUP_REMOVED lines=15> */
.L_x_219:
[----:B------:R-:W-:Y:S05]  /*8110*/  BSYNC B0 ;  /* 0x0000000000007941 */ /* 0x000fea0003800000 */
.L_x_218:
[----:B-1---5:R-:W-:Y:S01]  /*8120*/  IMAD.U32 R13, R12, 0x10000, RZ ;  /* 0x000100000c0d7824 */ /* 0x022fe200078e00ff */
        /* <DEDUP_REMOVED lines=12> */
.L_x_221:
[----:B------:R-:W-:Y:S05]  /*81f0*/  BSYNC B0 ;  /* 0x0000000000007941 */ /* 0x000fea0003800000 */
.L_x_220:
[----:B-1---5:R-:W-:Y:S01]  /*8200*/  IMAD.U32 R13, R12, 0x10000, RZ ;  /* 0x000100000c0d7824 */ /* 0x022fe200078e00ff */
[----:B------:R-:W-:Y:S01]  /*8210*/  ISETP.GT.AND P6, PT, R10, 0x28, PT ;  /* 0x000000280a00780c */ /* 0x000fe20003fc4270 */
[----:B------:R-:W-:Y:S02]  /*8220*/  BSSY B0, `(.L_x_222) ;  /* 0x000000c000007945 */ /* 0x000fe40003800000 */
[----:B------:R-:W-:Y:S01]  /*8230*/  FMUL R10, R13, R14 ;  /* 0x0000000e0d0a7220 */ /* 0x000fe20000400000 */
[----:B------:R-:W-:-:S03]  /*8240*/  ISETP.GT.AND P6, PT, R0, 0xc8, P6 ;  /* 0x000000c80000780c */ /* 0x000fc600037c4270 */
[----:B------:R-:W-:-:S05]  /*8250*/  FFMA R10, R45, R11, R10 ;  /* 0x0000000b2d0a7223 */ /* 0x000fca000000000a */
[----:B------:R-:W-:-:S04]  /*8260*/  F2FP.BF16.F32.PACK_AB R10, RZ, R10 ;  /* 0x0000000aff0a723e */ /* 0x000fc800000010ff */
[----:B------:R-:W-:Y:S02]  /*8270*/  PRMT R13, R10, 0x7610, R13 ;  /* 0x000076100a0d7816 */ /* 0x000fe4000000000d */
[----:B------:R-:W-:-:S03]  /*8280*/  PRMT R10, R12, 0x7610, R10 ;  /* 0x000076100c0a7816 */ /* 0x000fc6000000000a */
[----:B------:R1:W-:Y:S01]  /*8290*/  @P5 STG.E.U16 desc[UR14][R18.64], R13 ;  /* 0x0000000d12005986 */ /* 0x0003e2000c10150e */
[----:B------:R-:W-:Y:S05]  /*82a0*/  @!P6 BRA `(.L_x_223) ;  /* 0x00000000000ce947 */ /* 0x000fea0003800000 */
[----:B------:R-:W-:-:S04]  /*82b0*/  IADD3 R12, P5, R8, UR10, RZ ;  /* 0x0000000a080c7c10 */ /* 0x000fc8000ffbe0ff */
[----:B-1----:R-:W-:-:S05]  /*82c0*/  IADD3.X R13, R9, UR4, RZ, P5, !PT ;  /* 0x00000004090d7c10 */ /* 0x002fca000affe4ff */
[----:B------:R3:W5:Y:S04]  /*82d0*/  LDG.E.LTC128B.U16 R10, desc[UR14][R12.64] ;  /* 0x0000000e0c0a7981 */ /* 0x000768000c1e1520 */
.L_x_223:
[----:B------:R-:W-:Y:S05]  /*82e0*/  BSYNC B0 ;  /* 0x0000000000007941 */ /* 0x000fea0003800000 */
.L_x_222:
[----:B-1-3-5:R-:W-:Y:S01]  /*82f0*/  IMAD.U32 R13, R10, 0x10000, RZ ;  /* 0x000100000a0d7824 */ /* 0x02afe200078e00ff */
[----:B------:R-:W-:Y:S01]  /*8300*/  IADD3 R12, P5, R6, R101, RZ ;  /* 0x00000065060c7210 */ /* 0x000fe20007fbe0ff */
[----:B------:R-:W-:Y:S01]  /*8310*/  BSSY B0, `(.L_x_224) ;  /* 0x000000b000007945 */ /* 0x000fe20003800000 */
[----:B------:R-:W-:Y:S01]  /*8320*/  ISETP.GT.AND P4, PT, R0, 0xc8, P4 ;  /* 0x000000c80000780c */ /* 0x000fe20002784270 */
[----:B------:R-:W-:-:S04]  /*8330*/  FMUL R13, R13, R14 ;  /* 0x0000000e0d0d7220 */ /* 0x000fc80000400000 */
[----:B------:R-:W-:-:S05]  /*8340*/  FFMA R13, R46, R11, R13 ;  /* 0x0000000b2e0d7223 */ /* 0x000fca000000000d */
[----:B------:R-:W-:Y:S01]  /*8350*/  F2FP.BF16.F32.PACK_AB R15, RZ, R13 ;  /* 0x0000000dff0f723e */ /* 0x000fe200000010ff */
[----:B------:R-:W-:-:S05]  /*8360*/  IMAD.X R13, R7, 0x1, R21, P5 ;  /* 0x00000001070d7824 */ /* 0x000fca00028e0615 */
[----:B------:R1:W-:Y:S01]  /*8370*/  @P6 STG.E.U16 desc[UR14][R12.64], R15 ;  /* 0x0000000f0c006986 */ /* 0x0003e2000c10150e */
[----:B------:R-:W-:Y:S05]  /*8380*/  @!P4 BRA `(.L_x_225) ;  /* 0x00000000000cc947 */ /* 0x000fea0003800000 */
[----:B-1----:R-:W-:-:S04]  /*8390*/  IADD3 R12, P5, R8, UR9, RZ ;  /* 0x00000009080c7c10 */ /* 0x002fc8000ffbe0ff */
[----:B------:R-:W-:-:S05]  /*83a0*/  IADD3.X R13, R9, UR4, RZ, P5, !PT ;  /* 0x00000004090d7c10 */ /* 0x000fca000affe4ff */
[----:B------:R3:W5:Y:S04]  /*83b0*/  LDG.E.LTC128B.U16 R10, desc[UR14][R12.64] ;  /* 0x0000000e0c0a7981 */ /* 0x000768000c1e1520 */
.L_x_225:
[----:B------:R-:W-:Y:S05]  /*83c0*/  BSYNC B0 ;  /* 0x0000000000007941 */ /* 0x000fea0003800000 */
.L_x_224:
[----:B-1-3-5:R-:W-:Y:S01]  /*83d0*/  IMAD.U32 R13, R10, 0x10000, RZ ;  /* 0x000100000a0d7824 */ /* 0x02afe200078e00ff */
[----:B------:R-:W-:Y:S01]  /*83e0*/  ISETP.GT.AND P5, PT, R0, 0xc0, P3 ;  /* 0x000000c00000780c */ /* 0x000fe20001fa4270 */
[----:B------:R-:W-:Y:S02]  /*83f0*/  BSSY B0, `(.L_x_226) ;  /* 0x000000b000007945 */ /* 0x000fe40003800000 */
[----:B------:R-:W-:-:S04]  /*8400*/  FMUL R12, R13, R14 ;  /* 0x0000000e0d0c7220 */ /* 0x000fc80000400000 */
[----:B------:R-:W-:Y:S01]  /*8410*/  FFMA R47, R47, R11, R12 ;  /* 0x0000000b2f2f7223 */ /* 0x000fe2000000000c */
[----:B------:R-:W-:-:S04]  /*8420*/  IADD3 R12, P6, R6, R103, RZ ;  /* 0x00000067060c7210 */ /* 0x000fc80007fde0ff */
[----:B------:R-:W-:Y:S01]  /*8430*/  F2FP.BF16.F32.PACK_AB R47, RZ, R47 ;  /* 0x0000002fff2f723e */ /* 0x000fe200000010ff */
[----:B------:R-:W-:-:S05]  /*8440*/  IMAD.X R13, R7, 0x1, R21, P6 ;  /* 0x00000001070d7824 */ /* 0x000fca00030e0615 */
[----:B------:R1:W-:Y:S01]  /*8450*/  @P4 STG.E.U16 desc[UR14][R12.64], R47 ;  /* 0x0000002f0c004986 */ /* 0x0003e2000c10150e */
[----:B------:R-:W-:Y:S05]  /*8460*/  @!P5 BRA `(.L_x_227) ;  /* 0x00000000000cd947 */ /* 0x000fea0003800000 */
[----:B-1----:R-:W-:-:S04]  /*8470*/  IADD3 R12, P4, R4, UR8, RZ ;  /* 0x00000008040c7c10 */ /* 0x002fc8000ff9e0ff */
[----:B------:R-:W-:-:S05]  /*8480*/  IADD3.X R13, R5, UR4, RZ, P4, !PT ;  /* 0x00000004050d7c10 */ /* 0x000fca000a7fe4ff */
[----:B------:R3:W5:Y:S04]  /*8490*/  LDG.E.LTC128B.U16 R10, desc[UR14][R12.64] ;  /* 0x0000000e0c0a7981 */ /* 0x000768000c1e1520 */
.L_x_227:
[----:B------:R-:W-:Y:S05]  /*84a0*/  BSYNC B0 ;  /* 0x0000000000007941 */ /* 0x000fea0003800000 */
.L_x_226:
        /* <DEDUP_REMOVED lines=13> */
.L_x_229:
[----:B------:R-:W-:Y:S05]  /*8580*/  BSYNC B0 ;  /* 0x0000000000007941 */ /* 0x000fea0003800000 */
.L_x_228:
        /* <DEDUP_REMOVED lines=13> */
.L_x_231:
[----:B------:R-:W-:Y:S05]  /*8660*/  BSYNC B0 ;  /* 0x0000000000007941 */ /* 0x000fea0003800000 */
.L_x_230:
        /* <DEDUP_REMOVED lines=13> */
.L_x_233:
[----:B------:R-:W-:Y:S05]  /*8740*/  BSYNC B0 ;  /* 0x0000000000007941 */ /* 0x000fea0003800000 */
.L_x_232:
        /* <DEDUP_REMOVED lines=13> */
.L_x_235:
[----:B------:R-:W-:Y:S05]  /*8820*/  BSYNC B0 ;  /* 0x0000000000007941 */ /* 0x000fea0003800000 */
.L_x_234:
[----:B-1-3-5:R-:W-:Y:S01]  /*8830*/  IMAD.U32 R13, R10, 0x10000, RZ ;  /* 0x000100000a0d7824 */ /* 0x02afe200078e00ff */
[----:B------:R-:W-:Y:S01]  /*8840*/  IADD3 R12, P4, R2, R109, RZ ;  /* 0x0000006d020c7210 */ /* 0x000fe20007f9e0ff */
[----:B------:R-:W-:Y:S01]  /*8850*/  BSSY B0, `(.L_x_236) ;  /* 0x000000b000007945 */ /* 0x000fe20003800000 */
[----:B------:R-:W-:Y:S01]  /*8860*/  ISETP.GT.AND P2, PT, R0, 0xc0, P0 ;  /* 0x000000c00000780c */ /* 0x000fe20000744270 */
[----:B------:R-:W-:-:S04]  /*8870*/  FMUL R13, R13, R14 ;  /* 0x0000000e0d0d7220 */ /* 0x000fc80000400000 */
[----:B------:R-:W-:-:S05]  /*8880*/  FFMA R13, R52, R11, R13 ;  /* 0x0000000b340d7223 */ /* 0x000fca000000000d */
[----:B------:R-:W-:Y:S01]  /*8890*/  F2FP.BF16.F32.PACK_AB R15, RZ, R13 ;  /* 0x0000000dff0f723e */ /* 0x000fe200000010ff */
[----:B------:R-:W-:Y:S01]  /*88a0*/  IMAD.X R13, R3, 0x1, R21, P4 ;  /* 0x00000001030d7824 */ /* 0x000fe200020e0615 */
[----:B--2---:R-:W-:-:S04]  /*88b0*/  IADD3 R4, P4, R4, UR5, RZ ;  /* 0x0000000504047c10 */ /* 0x004fc8000ff9e0ff */
[----:B------:R1:W-:Y:S01]  /*88c0*/  @P3 STG.E.U16 desc[UR14][R12.64], R15 ;  /* 0x0000000f0c003986 */ /* 0x0003e2000c10150e */
[----:B------:R-:W-:Y:S01]  /*88d0*/  IADD3.X R5, R5, UR4, RZ, P4, !PT ;  /* 0x0000000405057c10 */ /* 0x000fe2000a7fe4ff */
[----:B------:R-:W-:Y:S07]  /*88e0*/  @!P2 BRA `(.L_x_237) ;  /* 0x000000000004a947 */ /* 0x000fee0003800000 */
[----:B------:R2:W5:Y:S02]  /*88f0*/  LDG.E.LTC128B.U16 R10, desc[UR14][R4.64] ;  /* 0x0000000e040a7981 */ /* 0x000564000c1e1520 */
.L_x_237:
[----:B------:R-:W-:Y:S05]  /*8900*/  BSYNC B0 ;  /* 0x0000000000007941 */ /* 0x000fea0003800000 */
.L_x_236:
[----:B--2--5:R-:W-:Y:S01]  /*8910*/  IMAD.U32 R5, R10, 0x10000, RZ ;  /* 0x000100000a057824 */ /* 0x024fe200078e00ff */
[----:B------:R-:W-:Y:S01]  /*8920*/  IADD3 R2, P3, R2, R111, RZ ;  /* 0x0000006f02027210 */ /* 0x000fe20007f7e0ff */
[----:B------:R-:W-:Y:S01]  /*8930*/  BSSY B0, `(.L_x_238) ;  /* 0x000000b000007945 */ /* 0x000fe20003800000 */
[----:B------:R-:W-:Y:S01]  /*8940*/  ISETP.GT.AND P1, PT, R0, 0xc8, P1 ;  /* 0x000000c80000780c */ /* 0x000fe20000f24270 */
[----:B------:R-:W-:Y:S02]  /*8950*/  FMUL R4, R5, R14 ;  /* 0x0000000e05047220 */ /* 0x000fe40000400000 */
[----:B------:R-:W-:Y:S02]  /*8960*/  IMAD.X R3, R3, 0x1, R21, P3 ;  /* 0x0000000103037824 */ /* 0x000fe400018e0615 */
[----:B------:R-:W-:-:S05]  /*8970*/  FFMA R4, R53, R11, R4 ;  /* 0x0000000b35047223 */ /* 0x000fca0000000004 */
[----:B------:R-:W-:-:S05]  /*8980*/  F2FP.BF16.F32.PACK_AB R4, RZ, R4 ;  /* 0x00000004ff04723e */ /* 0x000fca00000010ff */
[----:B------:R2:W-:Y:S01]  /*8990*/  @P2 STG.E.U16 desc[UR14][R2.64], R4 ;  /* 0x0000000402002986 */ /* 0x0005e2000c10150e */
[----:B------:R-:W-:Y:S05]  /*89a0*/  @!P1 BRA `(.L_x_239) ;  /* 0x00000000000c9947 */ /* 0x000fea0003800000 */
[----:B--2---:R-:W-:-:S04]  /*89b0*/  IADD3 R2, P2, R8, UR6, RZ ;  /* 0x0000000608027c10 */ /* 0x004fc8000ff5e0ff */
[----:B------:R-:W-:-:S05]  /*89c0*/  IADD3.X R3, R9, UR4, RZ, P2, !PT ;  /* 0x0000000409037c10 */ /* 0x000fca00097fe4ff */
[----:B------:R3:W5:Y:S04]  /*89d0*/  LDG.E.LTC128B.U16 R10, desc[UR14][R2.64] ;  /* 0x0000000e020a7981 */ /* 0x000768000c1e1520 */
.L_x_239:
[----:B------:R-:W-:Y:S05]  /*89e0*/  BSYNC B0 ;  /* 0x0000000000007941 */ /* 0x000fea0003800000 */
.L_x_238:
[----:B--23-5:R-:W-:Y:S01]  /*89f0*/  IMAD.U32 R3, R10, 0x10000, RZ ;  /* 0x000100000a037824 */ /* 0x02cfe200078e00ff */
[----:B------:R-:W-:Y:S01]  /*8a00*/  IADD3 R2, P2, R6, R109, RZ ;  /* 0x0000006d06027210 */ /* 0x000fe20007f5e0ff */
[----:B------:R-:W-:Y:S01]  /*8a10*/  BSSY B0, `(.L_x_240) ;  /* 0x000000c000007945 */ /* 0x000fe20003800000 */
[----:B------:R-:W-:Y:S01]  /*8a20*/  ISETP.GT.AND P0, PT, R0, 0xc8, P0 ;  /* 0x000000c80000780c */ /* 0x000fe20000704270 */
[----:B------:R-:W-:-:S04]  /*8a30*/  FMUL R3, R3, R14 ;  /* 0x0000000e03037220 */ /* 0x000fc80000400000 */
[----:B------:R-:W-:-:S05]  /*8a40*/  FFMA R3, R54, R11, R3 ;  /* 0x0000000b36037223 */ /* 0x000fca0000000003 */
[----:B------:R-:W-:Y:S01]  /*8a50*/  F2FP.BF16.F32.PACK_AB R5, RZ, R3 ;  /* 0x00000003ff05723e */ /* 0x000fe200000010ff */
[----:B------:R-:W-:Y:S01]  /*8a60*/  IMAD.X R3, R7, 0x1, R21, P2 ;  /* 0x0000000107037824 */ /* 0x000fe200010e0615 */
[----:B------:R-:W-:Y:S02]  /*8a70*/  IADD3 R4, P2, R8, UR5, RZ ;  /* 0x0000000508047c10 */ /* 0x000fe4000ff5e0ff */
[----:B------:R-:W-:Y:S02]  /*8a80*/  PRMT R0, R5, 0x7610, R0 ;  /* 0x0000761005007816 */ /* 0x000fe40000000000 */
[----:B------:R-:W-:-:S03]  /*8a90*/  IADD3.X R5, R9, UR4, RZ, P2, !PT ;  /* 0x0000000409057c10 */ /* 0x000fc600097fe4ff */
[----:B------:R2:W-:Y:S01]  /*8aa0*/  @P1 STG.E.U16 desc[UR14][R2.64], R0 ;  /* 0x0000000002001986 */ /* 0x0005e2000c10150e */
[----:B------:R-:W-:Y:S05]  /*8ab0*/  @!P0 BRA `(.L_x_241) ;  /* 0x0000000000048947 */ /* 0x000fea0003800000 */
[----:B------:R3:W5:Y:S02]  /*8ac0*/  LDG.E.LTC128B.U16 R10, desc[UR14][R4.64] ;  /* 0x0000000e040a7981 */ /* 0x000764000c1e1520 */
.L_x_241:
[----:B------:R-:W-:Y:S05]  /*8ad0*/  BSYNC B0 ;  /* 0x0000000000007941 */ /* 0x000fea0003800000 */
.L_x_240:
[----:B--2--5:R-:W-:Y:S01]  /*8ae0*/  IMAD.U32 R3, R10, 0x10000, RZ ;  /* 0x000100000a037824 */ /* 0x024fe200078e00ff */
[----:B------:R-:W-:-:S03]  /*8af0*/  IADD3 R2, P1, R6, R111, RZ ;  /* 0x0000006f06027210 */ /* 0x000fc60007f3e0ff */
[----:B------:R-:W-:-:S04]  /*8b00*/  FMUL R14, R3, R14 ;  /* 0x0000000e030e7220 */ /* 0x000fc80000400000 */
[----:B------:R-:W-:Y:S01]  /*8b10*/  FFMA R14, R55, R11, R14 ;  /* 0x0000000b370e7223 */ /* 0x000fe2000000000e */
[----:B------:R-:W-:Y:S06]  /*8b20*/  @!P0 EXIT ;  /* 0x000000000000894d */ /* 0x000fec0003800000 */
[----:B------:R-:W-:Y:S01]  /*8b30*/  F2FP.BF16.F32.PACK_AB R14, RZ, R14 ;  /* 0x0000000eff0e723e */ /* 0x000fe200000010ff */
[----:B------:R-:W-:-:S05]  /*8b40*/  IMAD.X R3, R7, 0x1, R21, P1 ;  /* 0x0000000107037824 */ /* 0x000fca00008e0615 */
[----:B------:R-:W-:Y:S01]  /*8b50*/  STG.E.U16 desc[UR14][R2.64], R14 ;  /* 0x0000000e02007986 */ /* 0x000fe2000c10150e */
[----:B------:R-:W-:Y:S05]  /*8b60*/  EXIT ;  /* 0x000000000000794d */ /* 0x000fea0003800000 */
.L_x_21:
[----:B------:R-:W-:Y:S01]  /*8b70*/  ULDC.64 UR4, c[0x0][0x5c8] ;  /* 0x0001720000047ab9 */ /* 0x000fe20000000a00 */
[-C--:B------:R-:W-:Y:S01]  /*8b80*/  FMUL R120, R120, R11.reuse ;  /* 0x0000000b78787220 */ /* 0x080fe20000400000 */
[----:B------:R-:W-:Y:S01]  /*8b90*/  LEA R2, P1, R18, UR4, 0x1 ;  /* 0x0000000412027c11 */ /* 0x000fe2000f8208ff */
[-C--:B------:R-:W-:Y:S01]  /*8ba0*/  FMUL R121, R121, R11.reuse ;  /* 0x0000000b79797220 */ /* 0x080fe20000400000 */
[----:B------:R-:W-:Y:S01]  /*8bb0*/  ISETP.GT.AND P4, PT, R10, 0x1, PT ;  /* 0x000000010a00780c */ /* 0x000fe20003f84270 */
[-C--:B------:R-:W-:Y:S01]  /*8bc0*/  FMUL R122, R122, R11.reuse ;  /* 0x0000000b7a7a7220 */ /* 0x080fe20000400000 */
[----:B------:R-:W-:Y:S01]  /*8bd0*/  F2FP.BF16.F32.PACK_AB R120, RZ, R120 ;  /* 0x00000078ff78723e */ /* 0x000fe200000010ff */
[-C--:B------:R-:W-:Y:S01]  /*8be0*/  FMUL R123, R123, R11.reuse ;  /* 0x0000000b7b7b7220 */ /* 0x080fe20000400000 */
[----:B------:R-:W-:Y:S01]  /*8bf0*/  LEA.HI.X R3, R18, UR5, R21, 0x1, P1 ;  /* 0x0000000512037c11 */ /* 0x000fe200088f0c15 */
[-C--:B------:R-:W-:Y:S01]  /*8c00*/  FMUL R124, R124, R11.reuse ;  /* 0x0000000b7c7c7220 */ /* 0x080fe20000400000 */
[----:B------:R-:W-:Y:S01]  /*8c10*/  ISETP.GT.AND P2, PT, R10, RZ, PT ;  /* 0x000000ff0a00720c */ /* 0x000fe20003f44270 */
[-C--:B------:R-:W-:Y:S01]  /*8c20*/  FMUL R125, R125, R11.reuse ;  /* 0x0000000b7d7d7220 */ /* 0x080fe20000400000 */
[C---:B------:R-:W-:Y:S01]  /*8c30*/  ISETP.GT.AND P1, PT, R0.reuse, RZ, P4 ;  /* 0x000000ff0000720c */ /* 0x040fe20002724270 */
[----:B------:R-:W-:Y:S01]  /*8c40*/  @P0 STG.E.U16 desc[UR14][R2.64], R120 ;  /* 0x0000007802000986 */ /* 0x000fe2000c10150e */
[----:B------:R-:W-:Y:S01]  /*8c50*/  ISETP.GT.AND P2, PT, R0, 0x8, P2 ;  /* 0x000000080000780c */ /* 0x000fe20001744270 */
[-C--:B------:R-:W-:Y:S01]  /*8c60*/  FMUL R126, R126, R11.reuse ;  /* 0x0000000b7e7e7220 */ /* 0x080fe20000400000 */
[----:B------:R-:W-:Y:S01]  /*8c70*/  ISETP.GT.AND P0, PT, R0, 0x8, P4 ;  /* 0x000000080000780c */ /* 0x000fe20002704270 */
[-C--:B------:R-:W-:Y:S01]  /*8c80*/  FMUL R127, R127, R11.reuse ;  /* 0x0000000b7f7f7220 */ /* 0x080fe20000400000 */
[----:B------:R-:W-:Y:S01]  /*8c90*/  SHF.L.U64.HI R15, R16, 0x1, R15 ;  /* 0x00000001100f7819 */ /* 0x000fe2000001020f */
[-C--:B------:R-:W-:Y:S01]  /*8ca0*/  FMUL R128, R128, R11.reuse ;  /* 0x0000000b80807220 */ /* 0x080fe20000400000 */
[----:B------:R-:W-:Y:S01]  /*8cb0*/  LEA R4, P3, R16, R2, 0x1 ;  /* 0x0000000210047211 */ /* 0x000fe200078608ff */
[----:B------:R-:W-:Y:S01]  /*8cc0*/  FMUL R129, R129, R11 ;  /* 0x0000000b81817220 */ /* 0x000fe20000400000 */
[----:B------:R-:W-:Y:S01]  /*8cd0*/  F2FP.BF16.F32.PACK_AB R121, RZ, R121 ;  /* 0x00000079ff79723e */ /* 0x000fe200000010ff */
[----:B------:R-:W-:Y:S01]  /*8ce0*/  FMUL R130, R130, R11 ;  /* 0x0000000b82827220 */ /* 0x000fe20000400000 */
[----:B------:R-:W-:Y:S01]  /*8cf0*/  F2FP.BF16.F32.PACK_AB R122, RZ, R122 ;  /* 0x0000007aff7a723e */ /* 0x000fe200000010ff */
[----:B------:R-:W-:Y:S01]  /*8d00*/  IMAD.X R5, R15, 0x1, R3, P3 ;  /* 0x000000010f057824 */ /* 0x000fe200018e0603 */
[----:B------:R-:W-:Y:S01]  /*8d10*/  F2FP.BF16.F32.PACK_AB R123, RZ, R123 ;  /* 0x0000007bff7b723e */ /* 0x000fe200000010ff */
[----:B------:R-:W-:Y:S01]  /*8d20*/  @P1 STG.E.U16 desc[UR14][R2.64+0x2], R121 ;  /* 0x0000027902001986 */ /* 0x000fe2000c10150e */
[C---:B------:R-:W-:Y:S01]  /*8d30*/  ISETP.GT.AND P5, PT, R10.reuse, 0x8, PT ;  /* 0x000000080a00780c */ /* 0x040fe20003fa4270 */
[-C--:B------:R-:W-:Y:S01]  /*8d40*/  FMUL R131, R131, R11.reuse ;  /* 0x0000000b83837220 */ /* 0x080fe20000400000 */
[----:B------:R-:W-:Y:S01]  /*8d50*/  ISETP.GT.AND P4, PT, R10, 0x9, PT ;  /* 0x000000090a00780c */ /* 0x000fe20003f84270 */
[----:B------:R-:W-:Y:S01]  /*8d60*/  @P2 STG.E.U16 desc[UR14][R4.64], R122 ;  /* 0x0000007a04002986 */ /* 0x000fe2000c10150e */
[----:B------:R-:W-:Y:S01]  /*8d70*/  ISETP.GT.AND P1, PT, R0, RZ, P5 ;  /* 0x000000ff0000720c */ /* 0x000fe20002f24270 */
[----:B------:R-:W-:Y:S01]  /*8d80*/  IMAD.SHL.U32 R9, R12, 0x80, RZ ;  /* 0x000000800c097824 */ /* 0x000fe200078e00ff */
[C---:B------:R-:W-:Y:S01]  /*8d90*/  ISETP.GT.AND P2, PT, R0.reuse, RZ, P4 ;  /* 0x000000ff0000720c */ /* 0x040fe20002744270 */
[----:B------:R-:W-:Y:S01]  /*8da0*/  @P0 STG.E.U16 desc[UR14][R4.64+0x2], R123 ;  /* 0x0000027b04000986 */ /* 0x000fe2000c10150e */
[----:B------:R-:W-:Y:S01]  /*8db0*/  ISETP.GT.AND P0, PT, R0, 0x8, P5 ;  /* 0x000000080000780c */ /* 0x000fe20002f04270 */
[-C--:B------:R-:W-:Y:S01]  /*8dc0*/  FMUL R132, R132, R11.reuse ;  /* 0x0000000b84847220 */ /* 0x080fe20000400000 */
[----:B------:R-:W-:Y:S01]  /*8dd0*/  F2FP.BF16.F32.PACK_AB R124, RZ, R124 ;  /* 0x0000007cff7c723e */ /* 0x000fe200000010ff */
[----:B------:R-:W-:Y:S01]  /*8de0*/  FMUL R133, R133, R11 ;  /* 0x0000000b85857220 */ /* 0x000fe20000400000 */
[----:B------:R-:W-:Y:S01]  /*8df0*/  F2FP.BF16.F32.PACK_AB R125, RZ, R125 ;  /* 0x0000007dff7d723e */ /* 0x000fe200000010ff */
[-C--:B------:R-:W-:Y:S01]  /*8e00*/  FMUL R134, R134, R11.reuse ;  /* 0x0000000b86867220 */ /* 0x080fe20000400000 */
[----:B------:R-:W-:Y:S01]  /*8e10*/  F2FP.BF16.F32.PACK_AB R126, RZ, R126 ;  /* 0x0000007eff7e723e */ /* 0x000fe200000010ff */
[-C--:B------:R-:W-:Y:S01]  /*8e20*/  FMUL R135, R135, R11.reuse ;  /* 0x0000000b87877220 */ /* 0x080fe20000400000 */
[----:B------:R-:W-:Y:S01]  /*8e30*/  ISETP.GT.AND P3, PT, R10, 0x10, PT ;  /* 0x000000100a00780c */ /* 0x000fe20003f64270 */
[----:B------:R-:W-:Y:S01]  /*8e40*/  @P1 STG.E.U16 desc[UR14][R2.64+0x10], R124 ;  /* 0x0000107c02001986 */ /* 0x000fe2000c10150e */
[----:B------:R-:W-:Y:S01]  /*8e50*/  ISETP.GT.AND P1, PT, R0, 0x8, P4 ;  /* 0x000000080000780c */ /* 0x000fe20002724270 */
[----:B------:R-:W-:Y:S01]  /*8e60*/  FMUL R136, R136, R11 ;  /* 0x0000000b88887220 */ /* 0x000fe20000400000 */
[----:B------:R-:W-:Y:S01]  /*8e70*/  F2FP.BF16.F32.PACK_AB R127, RZ, R127 ;  /* 0x0000007fff7f723e */ /* 0x000fe200000010ff */
[----:B------:R-:W-:Y:S01]  /*8e80*/  @P2 STG.E.U16 desc[UR14][R2.64+0x12], R125 ;  /* 0x0000127d02002986 */ /* 0x000fe2000c10150e */
[----:B------:R-:W-:Y:S01]  /*8e90*/  F2FP.BF16.F32.PACK_AB R128, RZ, R128 ;  /* 0x00000080ff80723e */ /* 0x000fe200000010ff */
[-C--:B------:R-:W-:Y:S01]  /*8ea0*/  FMUL R137, R137, R11.reuse ;  /* 0x0000000b89897220 */ /* 0x080fe20000400000 */
[----:B------:R-:W-:Y:S01]  /*8eb0*/  ISETP.GT.AND P2, PT, R10, 0x11, PT ;  /* 0x000000110a00780c */ /* 0x000fe20003f44270 */
[----:B------:R-:W-:Y:S01]  /*8ec0*/  @P0 STG.E.U16 desc[UR14][R4.64+0x10], R126 ;  /* 0x0000107e04000986 */ /* 0x000fe2000c10150e */
[----:B------:R-:W-:Y:S01]  /*8ed0*/  ISETP.GT.AND P0, PT, R0, RZ, P3 ;  /* 0x000000ff0000720c */ /* 0x000fe20001f04270 */
[----:B------:R-:W-:Y:S01]  /*8ee0*/  FMUL R138, R138, R11 ;  /* 0x0000000b8a8a7220 */ /* 0x000fe20000400000 */
[----:B------:R-:W-:Y:S01]  /*8ef0*/  F2FP.BF16.F32.PACK_AB R129, RZ, R129 ;  /* 0x00000081ff81723e */ /* 0x000fe200000010ff */
[----:B------:R-:W-:Y:S01]  /*8f00*/  FMUL R139, R139, R11 ;  /* 0x0000000b8b8b7220 */ /* 0x000fe20000400000 */
[----:B------:R-:W-:Y:S01]  /*8f10*/  F2FP.BF16.F32.PACK_AB R130, RZ, R130 ;  /* 0x00000082ff82723e */ /* 0x000fe200000010ff */
[----:B------:R-:W-:Y:S01]  /*8f20*/  @P1 STG.E.U16 desc[UR14][R4.64+0x12], R127 ;  /* 0x0000127f04001986 */ /* 0x000fe2000c10150e */
[----:B------:R-:W-:Y:S01]  /*8f30*/  F2FP.BF16.F32.PACK_AB R131, RZ, R131 ;  /* 0x00000083ff83723e */ /* 0x000fe200000010ff */
[-C--:B------:R-:W-:Y:S01]  /*8f40*/  FMUL R140, R140, R11.reuse ;  /* 0x0000000b8c8c7220 */ /* 0x080fe20000400000 */
[----:B------:R-:W-:Y:S01]  /*8f50*/  SHF.L.U64.HI R13, R12, 0x7, R13 ;  /* 0x000000070c0d7819 */ /* 0x000fe2000001020d */
[-C--:B------:R-:W-:Y:S01]  /*8f60*/  FMUL R141, R141, R11.reuse ;  /* 0x0000000b8d8d7220 */ /* 0x080fe20000400000 */
[----:B------:R-:W-:Y:S01]  /*8f70*/  LOP3.LUT R15, R9, 0x2, RZ, 0xfc, !PT ;  /* 0x00000002090f7812 */ /* 0x000fe200078efcff */
[-C--:B------:R-:W-:Y:S01]  /*8f80*/  FMUL R142, R142, R11.reuse ;  /* 0x0000000b8e8e7220 */ /* 0x080fe20000400000 */
[----:B------:R-:W-:Y:S01]  /*8f90*/  F2FP.BF16.F32.PACK_AB R132, RZ, R132 ;  /* 0x00000084ff84723e */ /* 0x000fe200000010ff */
[----:B------:R0:W-:Y:S01]  /*8fa0*/  @P0 STG.E.U16 desc[UR14][R2.64+0x20], R128 ;  /* 0x0000208002000986 */ /* 0x0001e2000c10150e */
[----:B------:R-:W-:Y:S01]  /*8fb0*/  ISETP.GT.AND P0, PT, R0, RZ, P2 ;  /* 0x000000ff0000720c */ /* 0x000fe20001704270 */
[-C--:B------:R-:W-:Y:S01]  /*8fc0*/  FMUL R143, R143, R11.reuse ;  /* 0x0000000b8f8f7220 */ /* 0x080fe20000400000 */
[----:B------:R-:W-:Y:S01]  /*8fd0*/  ISETP.GT.AND P1, PT, R10, 0x19, PT ;  /* 0x000000190a00780c */ /* 0x000fe20003f24270 */
[----:B------:R-:W-:Y:S01]  /*8fe0*/  FMUL R144, R144, R11 ;  /* 0x0000000b90907220 */ /* 0x000fe20000400000 */
[----:B------:R-:W-:Y:S01]  /*8ff0*/  F2FP.BF16.F32.PACK_AB R133, RZ, R133 ;  /* 0x00000085ff85723e */ /* 0x000fe200000010ff */
[-C--:B------:R-:W-:Y:S01]  /*9000*/  FMUL R145, R145, R11.reuse ;  /* 0x0000000b91917220 */ /* 0x080fe20000400000 */
[----:B------:R-:W-:Y:S01]  /*9010*/  F2FP.BF16.F32.PACK_AB R134, RZ, R134 ;  /* 0x00000086ff86723e */ /* 0x000fe200000010ff */
[----:B------:R-:W-:Y:S01]  /*9020*/  FMUL R146, R146, R11 ;  /* 0x0000000b92927220 */ /* 0x000fe20000400000 */
[----:B------:R-:W-:Y:S01]  /*9030*/  F2FP.BF16.F32.PACK_AB R135, RZ, R135 ;  /* 0x00000087ff87723e */ /* 0x000fe200000010ff */
[-C--:B------:R-:W-:Y:S01]  /*9040*/  FMUL R147, R147, R11.reuse ;  /* 0x0000000b93937220 */ /* 0x080fe20000400000 */
[----:B------:R-:W-:Y:S01]  /*9050*/  F2FP.BF16.F32.PACK_AB R136, RZ, R136 ;  /* 0x00000088ff88723e */ /* 0x000fe200000010ff */
[----:B------:R-:W-:Y:S01]  /*9060*/  FMUL R148, R148, R11 ;  /* 0x0000000b94947220 */ /* 0x000fe20000400000 */
[----:B------:R-:W-:Y:S01]  /*9070*/  F2FP.BF16.F32.PACK_AB R137, RZ, R137 ;  /* 0x00000089ff89723e */ /* 0x000fe200000010ff */
[----:B------:R1:W-:Y:S01]  /*9080*/  @P0 STG.E.U16 desc[UR14][R2.64+0x22], R129 ;  /* 0x0000228102000986 */ /* 0x0003e2000c10150e */
[----:B------:R-:W-:Y:S01]  /*9090*/  ISETP.GT.AND P0, PT, R0, 0x8, P3 ;  /* 0x000000080000780c */ /* 0x000fe20001f04270 */
[-C--:B------:R-:W-:Y:S01]  /*90a0*/  FMUL R149, R149, R11.reuse ;  /* 0x0000000b95957220 */ /* 0x080fe20000400000 */
[----:B------:R-:W-:Y:S01]  /*90b0*/  F2FP.BF16.F32.PACK_AB R138, RZ, R138 ;  /* 0x0000008aff8a723e */ /* 0x000fe200000010ff */
[----:B------:R-:W-:Y:S01]  /*90c0*/  FMUL R150, R150, R11 ;  /* 0x0000000b96967220 */ /* 0x000fe20000400000 */
[----:B------:R-:W-:Y:S01]  /*90d0*/  F2FP.BF16.F32.PACK_AB R139, RZ, R139 ;  /* 0x0000008bff8b723e */ /* 0x000fe200000010ff */
[-C--:B------:R-:W-:Y:S01]  /*90e0*/  FMUL R151, R151, R11.reuse ;  /* 0x0000000b97977220 */ /* 0x080fe20000400000 */
[----:B------:R-:W-:Y:S01]  /*90f0*/  ISETP.GT.AND P5, PT, R10, 0x28, PT ;  /* 0x000000280a00780c */ /* 0x000fe20003fa4270 */
[-C--:B------:R-:W-:Y:S01]  /*9100*/  FMUL R88, R88, R11.reuse ;  /* 0x0000000b58587220 */ /* 0x080fe20000400000 */
[----:B------:R-:W-:Y:S01]  /*9110*/  F2FP.BF16.F32.PACK_AB R140, RZ, R140 ;  /* 0x0000008cff8c723e */ /* 0x000fe200000010ff */
[-C--:B------:R-:W-:Y:S01]  /*9120*/  FMUL R89, R89, R11.reuse ;  /* 0x0000000b59597220 */ /* 0x080fe20000400000 */
[----:B------:R-:W-:Y:S01]  /*9130*/  ISETP.GT.AND P4, PT, R10, 0x29, PT ;  /* 0x000000290a00780c */ /* 0x000fe20003f84270 */
[----:B------:R-:W-:Y:S01]  /*9140*/  FMUL R90, R90, R11 ;  /* 0x0000000b5a5a7220 */ /* 0x000fe20000400000 */
[----:B------:R-:W-:Y:S01]  /*9150*/  F2FP.BF16.F32.PACK_AB R141, RZ, R141 ;  /* 0x0000008dff8d723e */ /* 0x000fe200000010ff */
[----:B------:R-:W-:Y:S01]  /*9160*/  @P0 STG.E.U16 desc[UR14][R4.64+0x20], R130 ;  /* 0x0000208204000986 */ /* 0x000fe2000c10150e */
[----:B------:R-:W-:Y:S01]  /*9170*/  ISETP.GT.AND P0, PT, R0, 0x8, P2 ;  /* 0x000000080000780c */ /* 0x000fe20001704270 */
[-C--:B------:R-:W-:Y:S01]  /*9180*/  FMUL R91, R91, R11.reuse ;  /* 0x0000000b5b5b7220 */ /* 0x080fe20000400000 */
[----:B------:R-:W-:Y:S01]  /*9190*/  ISETP.GT.AND P2, PT, R10, 0x18, PT ;  /* 0x000000180a00780c */ /* 0x000fe20003f44270 */
        /* <DEDUP_REMOVED lines=8> */
[----:B------:R-:W-:Y:S01]  /*9220*/  FMUL R96, R96, R11 ;  /* 0x0000000b60607220 */ /* 0x000fe20000400000 */
[----:B------:R-:W-:Y:S01]  /*9230*/  F2FP.BF16.F32.PACK_AB R145, RZ, R145 ;  /* 0x00000091ff91723e */ /* 0x000fe200000010ff */
[----:B------:R-:W-:Y:S01]  /*9240*/  @P0 STG.E.U16 desc[UR14][R4.64+0x22], R131 ;  /* 0x0000228304000986 */ /* 0x000fe2000c10150e */
[----:B------:R-:W-:Y:S01]  /*9250*/  IADD3 R6, P0, R9, R2, RZ ;  /* 0x0000000209067210 */ /* 0x000fe20007f1e0ff */
[-C--:B------:R-:W-:Y:S01]  /*9260*/  FMUL R97, R97, R11.reuse ;  /* 0x0000000b61617220 */ /* 0x080fe20000400000 */
[----:B------:R-:W-:Y:S01]  /*9270*/  F2FP.BF16.F32.PACK_AB R146, RZ, R146 ;  /* 0x00000092ff92723e */ /* 0x000fe200000010ff */
[----:B------:R-:W-:Y:S01]  /*9280*/  FMUL R98, R98, R11 ;  /* 0x0000000b62627220 */ /* 0x000fe20000400000 */
[----:B------:R-:W-:Y:S01]  /*9290*/  F2FP.BF16.F32.PACK_AB R147, RZ, R147 ;  /* 0x00000093ff93723e */ /* 0x000fe200000010ff */
[--C-:B------:R-:W-:Y:S01]  /*92a0*/  IMAD.X R7, R13, 0x1, R3.reuse, P0 ;  /* 0x000000010d077824 */ /* 0x100fe200000e0603 */
[----:B------:R-:W-:Y:S01]  /*92b0*/  IADD3 R18, P0, R15, R2, RZ ;  /* 0x000000020f127210 */ /* 0x000fe20007f1e0ff */
[-C--:B------:R-:W-:Y:S01]  /*92c0*/  FMUL R99, R99, R11.reuse ;  /* 0x0000000b63637220 */ /* 0x080fe20000400000 */
[----:B------:R-:W-:Y:S01]  /*92d0*/  F2FP.BF16.F32.PACK_AB R148, RZ, R148 ;  /* 0x00000094ff94723e */ /* 0x000fe200000010ff */
[----:B------:R-:W-:Y:S01]  /*92e0*/  FMUL R100, R100, R11 ;  /* 0x0000000b64647220 */ /* 0x000fe20000400000 */
[----:B------:R-:W-:Y:S01]  /*92f0*/  F2FP.BF16.F32.PACK_AB R149, RZ, R149 ;  /* 0x00000095ff95723e */ /* 0x000fe200000010ff */
[----:B------:R-:W-:Y:S01]  /*9300*/  IMAD.X R19, R13, 0x1, R3, P0 ;  /* 0x000000010d137824 */ /* 0x000fe200000e0603 */
[----:B------:R-:W-:Y:S01]  /*9310*/  ISETP.GT.AND P0, PT, R0, RZ, P2 ;  /* 0x000000ff0000720c */ /* 0x000fe20001704270 */
[-C--:B------:R-:W-:Y:S01]  /*9320*/  FMUL R101, R101, R11.reuse ;  /* 0x0000000b65657220 */ /* 0x080fe20000400000 */
[----:B------:R-:W-:Y:S01]  /*9330*/  F2FP.BF16.F32.PACK_AB R150, RZ, R150 ;  /* 0x00000096ff96723e */ /* 0x000fe200000010ff */
[----:B------:R-:W-:Y:S01]  /*9340*/  FMUL R102, R102, R11 ;  /* 0x0000000b66667220 */ /* 0x000fe20000400000 */
[----:B------:R-:W-:Y:S01]  /*9350*/  F2FP.BF16.F32.PACK_AB R151, RZ, R151 ;  /* 0x00000097ff97723e */ /* 0x000fe200000010ff */
[-C--:B------:R-:W-:Y:S01]  /*9360*/  FMUL R103, R103, R11.reuse ;  /* 0x0000000b67677220 */ /* 0x080fe20000400000 */
[----:B------:R-:W-:Y:S01]  /*9370*/  LOP3.LUT R21, R9, 0x10, RZ, 0xfc, !PT ;  /* 0x0000001009157812 */ /* 0x000fe200078efcff */
[-C--:B------:R-:W-:Y:S01]  /*9380*/  FMUL R104, R104, R11.reuse ;  /* 0x0000000b68687220 */ /* 0x080fe20000400000 */
[----:B------:R-:W-:Y:S01]  /*9390*/  F2FP.BF16.F32.PACK_AB R88, RZ, R88 ;  /* 0x00000058ff58723e */ /* 0x000fe200000010ff */
[-C--:B------:R-:W-:Y:S01]  /*93a0*/  FMUL R105, R105, R11.reuse ;  /* 0x0000000b69697220 */ /* 0x080fe20000400000 */
[----:B------:R-:W-:Y:S01]  /*93b0*/  LOP3.LUT R23, R9, 0x12, RZ, 0xfc, !PT ;  /* 0x0000001209177812 */ /* 0x000fe200078efcff */
[----:B------:R-:W-:Y:S01]  /*93c0*/  FMUL R106, R106, R11 ;  /* 0x0000000b6a6a7220 */ /* 0x000fe20000400000 */
[----:B------:R-:W-:Y:S01]  /*93d0*/  F2FP.BF16.F32.PACK_AB R89, RZ, R89 ;  /* 0x00000059ff59723e */ /* 0x000fe200000010ff */
[----:B------:R-:W-:Y:S01]  /*93e0*/  @P0 STG.E.U16 desc[UR14][R2.64+0x30], R132 ;  /* 0x0000308402000986 */ /* 0x000fe2000c10150e */
[----:B------:R-:W-:Y:S01]  /*93f0*/  ISETP.GT.AND P0, PT, R0, RZ, P1 ;  /* 0x000000ff0000720c */ /* 0x000fe20000f04270 */
        /* <DEDUP_REMOVED lines=8> */
[-C--:B------:R-:W-:Y:S01]  /*9480*/  FMUL R111, R111, R11.reuse ;  /* 0x0000000b6f6f7220 */ /* 0x080fe20000400000 */
[----:B------:R-:W-:Y:S01]  /*9490*/  PRMT R8, R92, 0x7610, R8 ;  /* 0x000076105c087816 */ /* 0x000fe20000000008 */
[-C--:B------:R-:W-:Y:S01]  /*94a0*/  FMUL R112, R112, R11.reuse ;  /* 0x0000000b70707220 */ /* 0x080fe20000400000 */
[----:B------:R-:W-:Y:S01]  /*94b0*/  F2FP.BF16.F32.PACK_AB R94, RZ, R94 ;  /* 0x0000005eff5e723e */ /* 0x000fe200000010ff */
[----:B------:R-:W-:Y:S01]  /*94c0*/  @P0 STG.E.U16 desc[UR14][R2.64+0x32], R133 ;  /* 0x0000328502000986 */ /* 0x000fe2000c10150e */
[----:B------:R-:W-:Y:S01]  /*94d0*/  ISETP.GT.AND P0, PT, R0, 0x8, P2 ;  /* 0x000000080000780c */ /* 0x000fe20001704270 */
        /* <DEDUP_REMOVED lines=26> */
[----:B------:R-:W-:Y:S01]  /*9680*/  @P0 STG.E.U16 desc[UR14][R4.64+0x32], R135 ;  /* 0x0000328704000986 */ /* 0x000fe2000c10150e */
[----:B------:R-:W-:Y:S01]  /*9690*/  ISETP.GT.AND P0, PT, R0, RZ, P2 ;  /* 0x000000ff0000720c */ /* 0x000fe20001704270 */
        /* <DEDUP_REMOVED lines=135> */
[----:B------:R-:W-:-:S02]  /*9f10*/  F2FP.BF16.F32.PACK_AB R33, RZ, R33 ;  /* 0x00000021ff21723e */ /* 0x000fc400000010ff */
[----:B------:R-:W-:Y:S01]  /*9f20*/  F2FP.BF16.F32.PACK_AB R34, RZ, R34 ;  /* 0x00000022ff22723e */ /* 0x000fe200000010ff */
[----:B------:R-:W-:Y:S01]  /*9f30*/  @P0 STG.E.U16 desc[UR14][R2.64+0x62], R145 ;  /* 0x0000629102000986 */ /* 0x000fe2000c10150e */
[----:B------:R-:W-:Y:S02]  /*9f40*/  ISETP.GT.AND P0, PT, R0, 0x8, P3 ;  /* 0x000000080000780c */ /* 0x000fe40001f04270 */
[----:B------:R-:W-:Y:S02]  /*9f50*/  F2FP.BF16.F32.PACK_AB R35, RZ, R35 ;  /* 0x00000023ff23723e */ /* 0x000fe400000010ff */
[----:B------:R-:W-:Y:S02]  /*9f60*/  F2FP.BF16.F32.PACK_AB R36, RZ, R36 ;  /* 0x00000024ff24723e */ /* 0x000fe400000010ff */
[----:B------:R-:W-:Y:S02]  /*9f70*/  F2FP.BF16.F32.PACK_AB R37, RZ, R37 ;  /* 0x00000025ff25723e */ /* 0x000fe400000010ff */
[----:B------:R-:W-:-:S02]  /*9f80*/  F2FP.BF16.F32.PACK_AB R38, RZ, R38 ;  /* 0x00000026ff26723e */ /* 0x000fc400000010ff */
[----:B------:R-:W-:Y:S02]  /*9f90*/  F2FP.BF16.F32.PACK_AB R39, RZ, R39 ;  /* 0x00000027ff27723e */ /* 0x000fe400000010ff */
[----:B------:R-:W-:Y:S01]  /*9fa0*/  F2FP.BF16.F32.PACK_AB R40, RZ, R40 ;  /* 0x00000028ff28723e */ /* 0x000fe200000010ff */
[----:B------:R-:W-:Y:S01]  /*9fb0*/  @P0 STG.E.U16 desc[UR14][R4.64+0x60], R146 ;  /* 0x0000609204000986 */ /* 0x000fe2000c10150e */
[----:B------:R-:W-:Y:S02]  /*9fc0*/  ISETP.GT.AND P0, PT, R0, 0x8, P1 ;  /* 0x000000080000780c */ /* 0x000fe40000f04270 */
[----:B------:R-:W-:Y:S02]  /*9fd0*/  F2FP.BF16.F32.PACK_AB R41, RZ, R41 ;  /* 0x00000029ff29723e */ /* 0x000fe400000010ff */
[----:B------:R-:W-:Y:S02]  /*9fe0*/  F2FP.BF16.F32.PACK_AB R42, RZ, R42 ;  /* 0x0000002aff2a723e */ /* 0x000fe400000010ff */
[----:B------:R-:W-:-:S02]  /*9ff0*/  F2FP.BF16.F32.PACK_AB R43, RZ, R43 ;  /* 0x0000002bff2b723e */ /* 0x000fc400000010ff */
[----:B------:R-:W-:Y:S02]  /*a000*/  F2FP.BF16.F32.PACK_AB R44, RZ, R44 ;  /* 0x0000002cff2c723e */ /* 0x000fe400000010ff */
[----:B------:R-:W-:Y:S02]  /*a010*/  F2FP.BF16.F32.PACK_AB R45, RZ, R45 ;  /* 0x0000002dff2d723e */ /* 0x000fe400000010ff */
[----:B------:R-:W-:Y:S01]  /*a020*/  F2FP.BF16.F32.PACK_AB R46, RZ, R46 ;  /* 0x0000002eff2e723e */ /* 0x000fe200000010ff */
[----:B------:R-:W-:Y:S01]  /*a030*/  @P0 STG.E.U16 desc[UR14][R4.64+0x62], R147 ;  /* 0x0000629304000986 */ /* 0x000fe2000c10150e */
[----:B------:R-:W-:Y:S02]  /*a040*/  ISETP.GT.AND P0, PT, R0, RZ, P2 ;  /* 0x000000ff0000720c */ /* 0x000fe40001704270 */
[----:B------:R-:W-:Y:S02]  /*a050*/  F2FP.BF16.F32.PACK_AB R47, RZ, R47 ;  /* 0x0000002fff2f723e */ /* 0x000fe400000010ff */
[----:B------:R-:W-:-:S02]  /*a060*/  F2FP.BF16.F32.PACK_AB R48, RZ, R48 ;  /* 0x00000030ff30723e */ /* 0x000fc400000010ff */
[----:B------:R-:W-:Y:S02]  /*a070*/  F2FP.BF16.F32.PACK_AB R49, RZ, R49 ;  /* 0x00000031ff31723e */ /* 0x000fe400000010ff */
[----:B------:R-:W-:Y:S02]  /*a080*/  F2FP.BF16.F32.PACK_AB R50, RZ, R50 ;  /* 0x00000032ff32723e */ /* 0x000fe400000010ff */
[----:B------:R-:W-:Y:S02]  /*a090*/  F2FP.BF16.F32.PACK_AB R51, RZ, R51 ;  /* 0x00000033ff33723e */ /* 0x000fe400000010ff */
[----:B------:R-:W-:Y:S01]  /*a0a0*/  F2FP.BF16.F32.PACK_AB R52, RZ, R52 ;  /* 0x00000034ff34723e */ /* 0x000fe200000010ff */
[----:B------:R-:W-:Y:S01]  /*a0b0*/  @P0 STG.E.U16 desc[UR14][R2.64+0x70], R148 ;  /* 0x0000709402000986 */ /* 0x000fe2000c10150e */
[----:B------:R-:W-:Y:S02]  /*a0c0*/  ISETP.GT.AND P0, PT, R10, 0x39, PT ;  /* 0x000000390a00780c */ /* 0x000fe40003f04270 */
[----:B------:R-:W-:-:S02]  /*a0d0*/  F2FP.BF16.F32.PACK_AB R53, RZ, R53 ;  /* 0x00000035ff35723e */ /* 0x000fc400000010ff */
[----:B------:R-:W-:Y:S02]  /*a0e0*/  ISETP.GT.AND P6, PT, R0, RZ, P0 ;  /* 0x000000ff0000720c */ /* 0x000fe400007c4270 */
[----:B------:R-:W-:-:S11]  /*a0f0*/  F2FP.BF16.F32.PACK_AB R54, RZ, R54 ;  /* 0x00000036ff36723e */ /* 0x000fd600000010ff */
[----:B------:R-:W-:Y:S01]  /*a100*/  @P6 STG.E.U16 desc[UR14][R2.64+0x72], R149 ;  /* 0x0000729502006986 */ /* 0x000fe2000c10150e */
[----:B------:R-:W-:-:S13]  /*a110*/  ISETP.GT.AND P6, PT, R0, 0x8, P2 ;  /* 0x000000080000780c */ /* 0x000fda00017c4270 */
[----:B------:R-:W-:Y:S01]  /*a120*/  @P6 STG.E.U16 desc[UR14][R4.64+0x70], R150 ;  /* 0x0000709604006986 */ /* 0x000fe2000c10150e */
[----:B------:R-:W-:-:S13]  /*a130*/  ISETP.GT.AND P6, PT, R0, 0x8, P0 ;  /* 0x000000080000780c */ /* 0x000fda00007c4270 */
[----:B------:R-:W-:Y:S01]  /*a140*/  @P6 STG.E.U16 desc[UR14][R4.64+0x72], R151 ;  /* 0x0000729704006986 */ /* 0x000fe2000c10150e */
[----:B0-----:R-:W-:-:S05]  /*a150*/  IADD3 R128, P6, R21, R2, RZ ;  /* 0x0000000215807210 */ /* 0x001fca0007fde0ff */
[----:B-1----:R-:W-:Y:S01]  /*a160*/  IMAD.X R129, R13, 0x1, R3, P6 ;  /* 0x000000010d817824 */ /* 0x002fe200030e0603 */
[----:B------:R-:W-:-:S04]  /*a170*/  ISETP.GT.AND P6, PT, R10, RZ, PT ;  /* 0x000000ff0a00720c */ /* 0x000fc80003fc4270 */
[----:B------:R-:W-:-:S13]  /*a180*/  ISETP.GT.AND P6, PT, R0, 0x40, P6 ;  /* 0x000000400000780c */ /* 0x000fda00037c4270 */
[----:B------:R-:W-:Y:S01]  /*a190*/  @P6 STG.E.U16 desc[UR14][R6.64], R88 ;  /* 0x0000005806006986 */ /* 0x000fe2000c10150e */
[----:B------:R-:W-:-:S05]  /*a1a0*/  IADD3 R120, P6, R23, R2, RZ ;  /* 0x0000000217787210 */ /* 0x000fca0007fde0ff */
[----:B------:R-:W-:Y:S01]  /*a1b0*/  IMAD.X R121, R13, 0x1, R3, P6 ;  /* 0x000000010d797824 */ /* 0x000fe200030e0603 */
[----:B------:R-:W-:-:S04]  /*a1c0*/  ISETP.GT.AND P6, PT, R10, 0x1, PT ;  /* 0x000000010a00780c */ /* 0x000fc80003fc4270 */
[----:B------:R-:W-:-:S13]  /*a1d0*/  ISETP.GT.AND P6, PT, R0, 0x40, P6 ;  /* 0x000000400000780c */ /* 0x000fda00037c4270 */
[----:B------:R0:W-:Y:S01]  /*a1e0*/  @P6 STG.E.U16 desc[UR14][R18.64], R89 ;  /* 0x0000005912006986 */ /* 0x0001e2000c10150e */
[----:B------:R-:W-:-:S05]  /*a1f0*/  IADD3 R16, P6, R9, R4, RZ ;  /* 0x0000000409107210 */ /* 0x000fca0007fde0ff */
[----:B------:R-:W-:Y:S01]  /*a200*/  IMAD.X R17, R13, 0x1, R5, P6 ;  /* 0x000000010d117824 */ /* 0x000fe200030e0605 */
[----:B------:R-:W-:-:S04]  /*a210*/  ISETP.GT.AND P6, PT, R10, RZ, PT ;  /* 0x000000ff0a00720c */ /* 0x000fc80003fc4270 */
[----:B------:R-:W-:Y:S02]  /*a220*/  ISETP.GT.AND P6, PT, R0, 0x48, P6 ;  /* 0x000000480000780c */ /* 0x000fe400037c4270 */
[C---:B0-----:R-:W-:Y:S02]  /*a230*/  LOP3.LUT R19, R9.reuse, 0x20, RZ, 0xfc, !PT ;  /* 0x0000002009137812 */ /* 0x041fe400078efcff */
[----:B------:R-:W-:-:S09]  /*a240*/  LOP3.LUT R89, R9, 0x22, RZ, 0xfc, !PT ;  /* 0x0000002209597812 */ /* 0x000fd200078efcff */
        /* <DEDUP_REMOVED lines=8> */
[----:B------:R-:W-:-:S04]  /*a2d0*/  ISETP.GT.AND P6, PT, R10, 0x8, PT ;  /* 0x000000080a00780c */ /* 0x000fc80003fc4270 */
[----:B------:R-:W-:Y:S02]  /*a2e0*/  ISETP.GT.AND P6, PT, R0, 0x40, P6 ;  /* 0x000000400000780c */ /* 0x000fe400037c4270 */
[----:B0-----:R-:W-:-:S11]  /*a2f0*/  LOP3.LUT R91, R9, 0x30, RZ, 0xfc, !PT ;  /* 0x00000030095b7812 */ /* 0x001fd600078efcff */
[----:B------:R0:W-:Y:S01]  /*a300*/  @P6 STG.E.U16 desc[UR14][R128.64], R8 ;  /* 0x0000000880006986 */ /* 0x0001e2000c10150e */
[----:B------:R-:W-:-:S05]  /*a310*/  IADD3 R122, P6, R89, R2, RZ ;  /* 0x00000002597a7210 */ /* 0x000fca0007fde0ff */
[----:B------:R-:W-:Y:S01]  /*a320*/  IMAD.X R123, R13, 0x1, R3, P6 ;  /* 0x000000010d7b7824 */ /* 0x000fe200030e0603 */
[----:B------:R-:W-:-:S04]  /*a330*/  ISETP.GT.AND P6, PT, R10, 0x9, PT ;  /* 0x000000090a00780c */ /* 0x000fc80003fc4270 */
[----:B------:R-:W-:Y:S02]  /*a340*/  ISETP.GT.AND P6, PT, R0, 0x40, P6 ;  /* 0x000000400000780c */ /* 0x000fe400037c4270 */
[----:B0-----:R-:W-:-:S11]  /*a350*/  PRMT R8, R96, 0x7610, R8 ;  /* 0x0000761060087816 */ /* 0x001fd60000000008 */
[----:B------:R0:W-:Y:S01]  /*a360*/  @P6 STG.E.U16 desc[UR14][R120.64], R93 ;  /* 0x0000005d78006986 */ /* 0x0001e2000c10150e */
[----:B------:R-:W-:-:S05]  /*a370*/  IADD3 R92, P6, R21, R4, RZ ;  /* 0x00000004155c7210 */ /* 0x000fca0007fde0ff */
[----:B0-----:R-:W-:Y:S01]  /*a380*/  IMAD.X R93, R13, 0x1, R5, P6 ;  /* 0x000000010d5d7824 */ /* 0x001fe200030e0605 */
        /* <DEDUP_REMOVED lines=80> */
[----:B------:R-:W-:Y:S02]  /*a890*/  ISETP.GT.AND P6, PT, R0, 0x40, P5 ;  /* 0x000000400000780c */ /* 0x000fe40002fc4270 */
[----:B0-----:R-:W-:-:S11]  /*a8a0*/  LOP3.LUT R107, R9, 0x70, RZ, 0xfc, !PT ;  /* 0x00000070096b7812 */ /* 0x001fd600078efcff */
[----:B------:R-:W-:Y:S01]  /*a8b0*/  @P6 STG.E.U16 desc[UR14][R126.64], R8 ;  /* 0x000000087e006986 */ /* 0x000fe2000c10150e */
[----:B------:R-:W-:-:S05]  /*a8c0*/  IADD3 R122, P6, R105, R2, RZ ;  /* 0x00000002697a7210 */ /* 0x000fca0007fde0ff */
[----:B------:R-:W-:Y:S01]  /*a8d0*/  IMAD.X R123, R13, 0x1, R3, P6 ;  /* 0x000000010d7b7824 */ /* 0x000fe200030e0603 */
[----:B------:R-:W-:-:S13]  /*a8e0*/  ISETP.GT.AND P6, PT, R0, 0x40, P4 ;  /* 0x000000400000780c */ /* 0x000fda00027c4270 */
[----:B------:R0:W-:Y:S01]  /*a8f0*/  @P6 STG.E.U16 desc[UR14][R120.64], R109 ;  /* 0x0000006d78006986 */ /* 0x0001e2000c10150e */
[----:B------:R-:W-:-:S05]  /*a900*/  IADD3 R108, P6, R99, R4, RZ ;  /* 0x00000004636c7210 */ /* 0x000fca0007fde0ff */
[----:B0-----:R-:W-:Y:S01]  /*a910*/  IMAD.X R109, R13, 0x1, R5, P6 ;  /* 0x000000010d6d7824 */ /* 0x001fe200030e0605 */
[----:B------:R-:W-:-:S13]  /*a920*/  ISETP.GT.AND P6, PT, R0, 0x48, P5 ;  /* 0x000000480000780c */ /* 0x000fda0002fc4270 */
[----:B------:R0:W-:Y:S01]  /*a930*/  @P6 STG.E.U16 desc[UR14][R108.64], R110 ;  /* 0x0000006e6c006986 */ /* 0x0001e2000c10150e */
[----:B------:R-:W-:-:S05]  /*a940*/  IADD3 R126, P6, R101, R4, RZ ;  /* 0x00000004657e7210 */ /* 0x000fca0007fde0ff */
[----:B------:R-:W-:Y:S01]  /*a950*/  IMAD.X R127, R13, 0x1, R5, P6 ;  /* 0x000000010d7f7824 */ /* 0x000fe200030e0605 */
[----:B------:R-:W-:Y:S02]  /*a960*/  ISETP.GT.AND P6, PT, R0, 0x48, P4 ;  /* 0x000000480000780c */ /* 0x000fe400027c4270 */
[----:B0-----:R-:W-:-:S11]  /*a970*/  LOP3.LUT R109, R9, 0x72, RZ, 0xfc, !PT ;  /* 0x00000072096d7812 */ /* 0x001fd600078efcff */
[----:B------:R0:W-:Y:S01]  /*a980*/  @P6 STG.E.U16 desc[UR14][R126.64], R111 ;  /* 0x0000006f7e006986 */ /* 0x0001e2000c10150e */
[----:B------:R-:W-:-:S05]  /*a990*/  IADD3 R120, P6, R107, R2, RZ ;  /* 0x000000026b787210 */ /* 0x000fca0007fde0ff */
[----:B------:R-:W-:Y:S01]  /*a9a0*/  IMAD.X R121, R13, 0x1, R3, P6 ;  /* 0x000000010d797824 */ /* 0x000fe200030e0603 */
[----:B------:R-:W-:-:S13]  /*a9b0*/  ISETP.GT.AND P6, PT, R0, 0x40, P3 ;  /* 0x000000400000780c */ /* 0x000fda0001fc4270 */
        /* <DEDUP_REMOVED lines=13> */
[----:B-1----:R-:W-:-:S05]  /*aa90*/  IADD3 R112, P6, R107, R4, RZ ;  /* 0x000000046b707210 */ /* 0x002fca0007fde0ff */
[----:B--2---:R-:W-:Y:S01]  /*aaa0*/  IMAD.X R113, R13, 0x1, R5, P6 ;  /* 0x000000010d717824 */ /* 0x004fe200030e0605 */
[----:B------:R-:W-:-:S13]  /*aab0*/  ISETP.GT.AND P6, PT, R0, 0x40, P2 ;  /* 0x000000400000780c */ /* 0x000fda00017c4270 */
[----:B------:R-:W-:Y:S01]  /*aac0*/  @P6 STG.E.U16 desc[UR14][R120.64], R116 ;  /* 0x0000007478006986 */ /* 0x000fe2000c10150e */
[----:B------:R-:W-:-:S05]  /*aad0*/  IADD3 R4, P6, R109, R4, RZ ;  /* 0x000000046d047210 */ /* 0x000fca0007fde0ff */
[----:B------:R-:W-:Y:S01]  /*aae0*/  IMAD.X R5, R13, 0x1, R5, P6 ;  /* 0x000000010d057824 */ /* 0x000fe200030e0605 */
[----:B------:R-:W-:-:S13]  /*aaf0*/  ISETP.GT.AND P6, PT, R0, 0x40, P0 ;  /* 0x000000400000780c */ /* 0x000fda00007c4270 */
[----:B------:R-:W-:Y:S01]  /*ab00*/  @P6 STG.E.U16 desc[UR14][R128.64], R117 ;  /* 0x0000007580006986 */ /* 0x000fe2000c10150e */
[----:B---3--:R-:W-:-:S05]  /*ab10*/  IADD3 R2, P6, R6, R9, RZ ;  /* 0x0000000906027210 */ /* 0x008fca0007fde0ff */
[----:B------:R-:W-:Y:S01]  /*ab20*/  IMAD.X R3, R7, 0x1, R13, P6 ;  /* 0x0000000107037824 */ /* 0x000fe200030e060d */
[----:B------:R-:W-:-:S13]  /*ab30*/  ISETP.GT.AND P6, PT, R0, 0x48, P2 ;  /* 0x000000480000780c */ /* 0x000fda00017c4270 */
[----:B------:R1:W-:Y:S01]  /*ab40*/  @P6 STG.E.U16 desc[UR14][R112.64], R118 ;  /* 0x0000007670006986 */ /* 0x0003e2000c10150e */
[----:B0-----:R-:W-:-:S05]  /*ab50*/  IADD3 R110, P6, R15, R6, RZ ;  /* 0x000000060f6e7210 */ /* 0x001fca0007fde0ff */
[----:B------:R-:W-:Y:S01]  /*ab60*/  IMAD.X R111, R7, 0x1, R13, P6 ;  /* 0x00000001076f7824 */ /* 0x000fe200030e060d */
[----:B------:R-:W-:-:S13]  /*ab70*/  ISETP.GT.AND P6, PT, R0, 0x48, P0 ;  /* 0x000000480000780c */ /* 0x000fda00007c4270 */
[----:B------:R0:W-:Y:S01]  /*ab80*/  @P6 STG.E.U16 desc[UR14][R4.64], R119 ;  /* 0x0000007704006986 */ /* 0x0001e2000c10150e */
[----:B------:R-:W-:-:S05]  /*ab90*/  IADD3 R114, P6, R21, R6, RZ ;  /* 0x0000000615727210 */ /* 0x000fca0007fde0ff */
[----:B------:R-:W-:Y:S01]  /*aba0*/  IMAD.X R115, R7, 0x1, R13, P6 ;  /* 0x0000000107737824 */ /* 0x000fe200030e060d */
[----:B------:R-:W-:-:S04]  /*abb0*/  ISETP.GT.AND P6, PT, R10, RZ, PT ;  /* 0x000000ff0a00720c */ /* 0x000fc80003fc4270 */
[----:B------:R-:W-:-:S13]  /*abc0*/  ISETP.GT.AND P6, PT, R0, 0x80, P6 ;  /* 0x000000800000780c */ /* 0x000fda00037c4270 */
[----:B------:R2:W-:Y:S01]  /*abd0*/  @P6 STG.E.U16 desc[UR14][R2.64], R56 ;  /* 0x0000003802006986 */ /* 0x0005e2000c10150e */
[----:B-1----:R-:W-:-:S05]  /*abe0*/  IADD3 R112, P6, R23, R6, RZ ;  /* 0x0000000617707210 */ /* 0x002fca0007fde0ff */
[----:B------:R-:W-:Y:S01]  /*abf0*/  IMAD.X R113, R7, 0x1, R13, P6 ;  /* 0x0000000107717824 */ /* 0x000fe200030e060d */
[----:B------:R-:W-:-:S04]  /*ac00*/  ISETP.GT.AND P6, PT, R10, 0x1, PT ;  /* 0x000000010a00780c */ /* 0x000fc80003fc4270 */
[----:B------:R-:W-:-:S13]  /*ac10*/  ISETP.GT.AND P6, PT, R0, 0x80, P6 ;  /* 0x000000800000780c */ /* 0x000fda00037c4270 */
[----:B------:R1:W-:Y:S01]  /*ac20*/  @P6 STG.E.U16 desc[UR14][R110.64], R57 ;  /* 0x000000396e006986 */ /* 0x0003e2000c10150e */
[----:B0-----:R-:W-:-:S05]  /*ac30*/  IADD3 R4, P6, R16, R9, RZ ;  /* 0x0000000910047210 */ /* 0x001fca0007fde0ff */
[----:B------:R-:W-:Y:S01]  /*ac40*/  IMAD.X R5, R17, 0x1, R13, P6 ;  /* 0x0000000111057824 */ /* 0x000fe200030e060d */
[----:B------:R-:W-:-:S04]  /*ac50*/  ISETP.GT.AND P6, PT, R10, RZ, PT ;  /* 0x000000ff0a00720c */ /* 0x000fc80003fc4270 */
[----:B------:R-:W-:-:S13]  /*ac60*/  ISETP.GT.AND P6, PT, R0, 0x88, P6 ;  /* 0x000000880000780c */ /* 0x000fda00037c4270 */
[----:B------:R-:W-:Y:S01]  /*ac70*/  @P6 STG.E.U16 desc[UR14][R4.64], R58 ;  /* 0x0000003a04006986 */ /* 0x000fe2000c10150e */
[----:B--2---:R-:W-:-:S05]  /*ac80*/  IADD3 R56, P6, R16, R15, RZ ;  /* 0x0000000f10387210 */ /* 0x004fca0007fde0ff */
[----:B-1----:R-:W-:Y:S01]  /*ac90*/  IMAD.X R57, R17, 0x1, R13, P6 ;  /* 0x0000000111397824 */ /* 0x002fe200030e060d */
[----:B------:R-:W-:-:S04]  /*aca0*/  ISETP.GT.AND P6, PT, R10, 0x1, PT ;  /* 0x000000010a00780c */ /* 0x000fc80003fc4270 */
[----:B------:R-:W-:-:S13]  /*acb0*/  ISETP.GT.AND P6, PT, R0, 0x88, P6 ;  /* 0x000000880000780c */ /* 0x000fda00037c4270 */
[----:B------:R0:W-:Y:S01]  /*acc0*/  @P6 STG.E.U16 desc[UR14][R56.64], R59 ;  /* 0x0000003b38006986 */ /* 0x0001e2000c10150e */
        /* <DEDUP_REMOVED lines=10> */
[----:B0-----:R-:W-:-:S05]  /*ad70*/  IADD3 R56, P6, R21, R16, RZ ;  /* 0x0000001015387210 */ /* 0x001fca0007fde0ff */
        /* <DEDUP_REMOVED lines=9> */
[----:B-1----:R-:W-:-:S05]  /*ae10*/  IADD3 R60, P6, R91, R6, RZ ;  /* 0x000000065b3c7210 */ /* 0x002fca0007fde0ff */
[----:B--2---:R-:W-:Y:S01]  /*ae20*/  IMAD.X R61, R7, 0x1, R13, P6 ;  /* 0x00000001073d7824 */ /* 0x004fe200030e060d */
[----:B------:R-:W-:-:S04]  /*ae30*/  ISETP.GT.AND P6, PT, R10, 0x10, PT ;  /* 0x000000100a00780c */ /* 0x000fc80003fc4270 */
[----:B------:R-:W-:-:S13]  /*ae40*/  ISETP.GT.AND P6, PT, R0, 0x80, P6 ;  /* 0x000000800000780c */ /* 0x000fda00037c4270 */
[----:B------:R1:W-:Y:S01]  /*ae50*/  @P6 STG.E.U16 desc[UR14][R110.64], R64 ;  /* 0x000000406e006986 */ /* 0x0003e2000c10150e */
[----:B0-----:R-:W-:-:S05]  /*ae60*/  IADD3 R62, P6, R93, R6, RZ ;  /* 0x000000065d3e7210 */ /* 0x001fca0007fde0ff */
[----:B---3--:R-:W-:Y:S01]  /*ae70*/  IMAD.X R63, R7, 0x1, R13, P6 ;  /* 0x00000001073f7824 */ /* 0x008fe200030e060d */
        /* <DEDUP_REMOVED lines=14> */
[----:B0-----:R-:W-:Y:S01]  /*af60*/  IMAD.X R65, R7, 0x1, R13, P6 ;  /* 0x0000000107417824 */ /* 0x001fe200030e060d */
[----:B------:R-:W-:-:S04]  /*af70*/  ISETP.GT.AND P6, PT, R10, 0x18, PT ;  /* 0x000000180a00780c */ /* 0x000fc80003fc4270 */
[----:B------:R-:W-:-:S13]  /*af80*/  ISETP.GT.AND P6, PT, R0, 0x80, P6 ;  /* 0x000000800000780c */ /* 0x000fda00037c4270 */
[----:B------:R0:W-:Y:S01]  /*af90*/  @P6 STG.E.U16 desc[UR14][R60.64], R68 ;  /* 0x000000443c006986 */ /* 0x0001e2000c10150e */
[----:B--2---:R-:W-:-:S05]  /*afa0*/  IADD3 R66, P6, R97, R6, RZ ;  /* 0x0000000661427210 */ /* 0x004fca0007fde0ff */
        /* <DEDUP_REMOVED lines=19> */
[----:B-1----:R-:W-:-:S05]  /*b0e0*/  IADD3 R62, P6, R101, R6, RZ ;  /* 0x00000006653e7210 */ /* 0x002fca0007fde0ff */
[----:B------:R-:W-:Y:S01]  /*b0f0*/  IMAD.X R63, R7, 0x1, R13, P6 ;  /* 0x00000001073f7824 */ /* 0x000fe200030e060d */
[----:B------:R-:W-:-:S04]  /*b100*/  ISETP.GT.AND P6, PT, R10, 0x21, PT ;  /* 0x000000210a00780c */ /* 0x000fc80003fc4270 */
[----:B------:R-:W-:-:S13]  /*b110*/  ISETP.GT.AND P6, PT, R0, 0x80, P6 ;  /* 0x000000800000780c */ /* 0x000fda00037c4270 */
[----:B------:R1:W-:Y:S01]  /*b120*/  @P6 STG.E.U16 desc[UR14][R66.64], R73 ;  /* 0x0000004942006986 */ /* 0x0003e2000c10150e */
[----:B--2---:R-:W-:-:S05]  /*b130*/  IADD3 R56, P6, R95, R16, RZ ;  /* 0x000000105f387210 */ /* 0x004fca0007fde0ff */
[----:B------:R-:W-:Y:S01]  /*b140*/  IMAD.X R57, R17, 0x1, R13, P6 ;  /* 0x0000000111397824 */ /* 0x000fe200030e060d */
[----:B------:R-:W-:-:S04]  /*b150*/  ISETP.GT.AND P6, PT, R10, 0x20, PT ;  /* 0x000000200a00780c */ /* 0x000fc80003fc4270 */
[----:B------:R-:W-:-:S13]  /*b160*/  ISETP.GT.AND P6, PT, R0, 0x88, P6 ;  /* 0x000000880000780c */ /* 0x000fda00037c4270 */
[----:B------:R2:W-:Y:S01]  /*b170*/  @P6 STG.E.U16 desc[UR14][R56.64], R74 ;  /* 0x0000004a38006986 */ /* 0x0005e2000c10150e */
[----:B---3--:R-:W-:-:S05]  /*b180*/  IADD3 R58, P6, R97, R16, RZ ;  /* 0x00000010613a7210 */ /* 0x008fca0007fde0ff */
[----:B------:R-:W-:Y:S01]  /*b190*/  IMAD.X R59, R17, 0x1, R13, P6 ;  /* 0x00000001113b7824 */ /* 0x000fe200030e060d */
[----:B------:R-:W-:-:S04]  /*b1a0*/  ISETP.GT.AND P6, PT, R10, 0x21, PT ;  /* 0x000000210a00780c */ /* 0x000fc80003fc4270 */
[----:B------:R-:W-:-:S13]  /*b1b0*/  ISETP.GT.AND P6, PT, R0, 0x88, P6 ;  /* 0x000000880000780c */ /* 0x000fda00037c4270 */
[----:B------:R3:W-:Y:S01]  /*b1c0*/  @P6 STG.E.U16 desc[UR14][R58.64], R75 ;  /* 0x0000004b3a006986 */ /* 0x0007e2000c10150e */
[----:B0-----:R-:W-:-:S05]  /*b1d0*/  IADD3 R64, P6, R103, R6, RZ ;  /* 0x0000000667407210 */ /* 0x001fca0007fde0ff */
[----:B------:R-:W-:Y:S01]  /*b1e0*/  IMAD.X R65, R7, 0x1, R13, P6 ;  /* 0x0000000107417824 */ /* 0x000fe200030e060d */
[----:B------:R-:W-:-:S13]  /*b1f0*/  ISETP.GT.AND P6, PT, R0, 0x80, P5 ;  /* 0x000000800000780c */ /* 0x000fda0002fc4270 */
[----:B------:R0:W-:Y:S01]  /*b200*/  @P6 STG.E.U16 desc[UR14][R60.64], R76 ;  /* 0x0000004c3c006986 */ /* 0x0001e2000c10150e */
[----:B-1----:R-:W-:-:S05]  /*b210*/  IADD3 R66, P6, R105, R6, RZ ;  /* 0x0000000669427210 */ /* 0x002fca0007fde0ff */
[----:B------:R-:W-:Y:S01]  /*b220*/  IMAD.X R67, R7, 0x1, R13, P6 ;  /* 0x0000000107437824 */ /* 0x000fe200030e060d */
[----:B------:R-:W-:-:S13]  /*b230*/  ISETP.GT.AND P6, PT, R0, 0x80, P4 ;  /* 0x000000800000780c */ /* 0x000fda00027c4270 */
[----:B------:R1:W-:Y:S01]  /*b240*/  @P6 STG.E.U16 desc[UR14][R62.64], R77 ;  /* 0x0000004d3e006986 */ /* 0x0003e2000c10150e */
[----:B--2---:R-:W-:-:S05]  /*b250*/  IADD3 R56, P6, R99, R16, RZ ;  /* 0x0000001063387210 */ /* 0x004fca0007fde0ff */
[----:B------:R-:W-:Y:S01]  /*b260*/  IMAD.X R57, R17, 0x1, R13, P6 ;  /* 0x0000000111397824 */ /* 0x000fe200030e060d */
[----:B------:R-:W-:-:S13]  /*b270*/  ISETP.GT.AND P6, PT, R0, 0x88, P5 ;  /* 0x000000880000780c */ /* 0x000fda0002fc4270 */
[----:B------:R2:W-:Y:S01]  /*b280*/  @P6 STG.E.U16 desc[UR14][R56.64], R78 ;  /* 0x0000004e38006986 */ /* 0x0005e2000c10150e */
[----:B---3--:R-:W-:-:S05]  /*b290*/  IADD3 R58, P6, R101, R16, RZ ;  /* 0x00000010653a7210 */ /* 0x008fca0007fde0ff */
[----:B------:R-:W-:Y:S01]  /*b2a0*/  IMAD.X R59, R17, 0x1, R13, P6 ;  /* 0x00000001113b7824 */ /* 0x000fe200030e060d */
[----:B------:R-:W-:-:S13]  /*b2b0*/  ISETP.GT.AND P6, PT, R0, 0x88, P4 ;  /* 0x000000880000780c */ /* 0x000fda00027c4270 */
[----:B------:R3:W-:Y:S01]  /*b2c0*/  @P6 STG.E.U16 desc[UR14][R58.64], R79 ;  /* 0x0000004f3a006986 */ /* 0x0007e2000c10150e */
[----:B0-----:R-:W-:-:S05]  /*b2d0*/  IADD3 R60, P6, R107, R6, RZ ;  /* 0x000000066b3c7210 */ /* 0x001fca0007fde0ff */
[----:B------:R-:W-:Y:S01]  /*b2e0*/  IMAD.X R61, R7, 0x1, R13, P6 ;  /* 0x00000001073d7824 */ /* 0x000fe200030e060d */
[----:B------:R-:W-:-:S13]  /*b2f0*/  ISETP.GT.AND P6, PT, R0, 0x80, P3 ;  /* 0x000000800000780c */ /* 0x000fda0001fc4270 */
[----:B------:R-:W-:Y:S01]  /*b300*/  @P6 STG.E.U16 desc[UR14][R64.64], R80 ;  /* 0x0000005040006986 */ /* 0x000fe2000c10150e */
[----:B-1----:R-:W-:-:S05]  /*b310*/  IADD3 R62, P6, R109, R6, RZ ;  /* 0x000000066d3e7210 */ /* 0x002fca0007fde0ff */
[----:B------:R-:W-:Y:S01]  /*b320*/  IMAD.X R63, R7, 0x1, R13, P6 ;  /* 0x00000001073f7824 */ /* 0x000fe200030e060d */
[----:B------:R-:W-:-:S13]  /*b330*/  ISETP.GT.AND P6, PT, R0, 0x80, P1 ;  /* 0x000000800000780c */ /* 0x000fda0000fc4270 */
[----:B------:R-:W-:Y:S01]  /*b340*/  @P6 STG.E.U16 desc[UR14][R66.64], R81 ;  /* 0x0000005142006986 */ /* 0x000fe2000c10150e */
[----:B------:R-:W-:-:S05]  /*b350*/  IADD3 R6, P6, R103, R16, RZ ;  /* 0x0000001067067210 */ /* 0x000fca0007fde0ff */
        /* <DEDUP_REMOVED lines=15> */
[----:B------:R-:W-:-:S05]  /*b450*/  IADD3 R16, P6, R2, R9, RZ ;  /* 0x0000000902107210 */ /* 0x000fca0007fde0ff */
        /* <DEDUP_REMOVED lines=9> */
[----:B------:R-:W-:-:S04]  /*b4f0*/  ISETP.GT.AND P6, PT, R10, RZ, PT ;  /* 0x000000ff0a00720c */ /* 0x000fc80003fc4270 */
[----:B------:R-:W-:-:S13]  /*b500*/  ISETP.GT.AND P6, PT, R0, 0xc0, P6 ;  /* 0x000000c00000780c */ /* 0x000fda00037c4270 */
[----:B------:R2:W-:Y:S01]  /*b510*/  @P6 STG.E.U16 desc[UR14][R16.64], R24 ;  /* 0x0000001810006986 */ /* 0x0005e2000c10150e */
[----:B0-----:R-:W-:-:S05]  /*b520*/  IADD3 R58, P6, R2, R23, RZ ;  /* 0x00000017023a7210 */ /* 0x001fca0007fde0ff */
[----:B------:R-:W-:Y:S01]  /*b530*/  IMAD.X R59, R3, 0x1, R13, P6 ;  /* 0x00000001033b7824 */ /* 0x000fe200030e060d */
[----:B------:R-:W-:-:S04]  /*b540*/  ISETP.GT.AND P6, PT, R10, 0x1, PT ;  /* 0x000000010a00780c */ /* 0x000fc80003fc4270 */
[----:B------:R-:W-:-:S13]  /*b550*/  ISETP.GT.AND P6, PT, R0, 0xc0, P6 ;  /* 0x000000c00000780c */ /* 0x000fda00037c4270 */
[----:B------:R-:W-:Y:S01]  /*b560*/  @P6 STG.E.U16 desc[UR14][R56.64], R25 ;  /* 0x0000001938006986 */ /* 0x000fe2000c10150e */
[----:B-1----:R-:W-:-:S05]  /*b570*/  IADD3 R6, P6, R4, R9, RZ ;  /* 0x0000000904067210 */ /* 0x002fca0007fde0ff */
[----:B------:R-:W-:Y:S01]  /*b580*/  IMAD.X R7, R5, 0x1, R13, P6 ;  /* 0x0000000105077824 */ /* 0x000fe200030e060d */
[----:B------:R-:W-:-:S04]  /*b590*/  ISETP.GT.AND P6, PT, R10, RZ, PT ;  /* 0x000000ff0a00720c */ /* 0x000fc80003fc4270 */
        /* <DEDUP_REMOVED lines=11> */
[----:B------:R-:W-:Y:S01]  /*b650*/  @P6 STG.E.U16 desc[UR14][R60.64], R28 ;  /* 0x0000001c3c006986 */ /* 0x000fe2000c10150e */
[----:B--2---:R-:W-:-:S05]  /*b660*/  IADD3 R16, P6, R2, R89, RZ ;  /* 0x0000005902107210 */ /* 0x004fca0007fde0ff */
[----:B------:R-:W-:Y:S01]  /*b670*/  IMAD.X R17, R3, 0x1, R13, P6 ;  /* 0x0000000103117824 */ /* 0x000fe200030e060d */
[----:B------:R-:W-:-:S04]  /*b680*/  ISETP.GT.AND P6, PT, R10, 0x9, PT ;  /* 0x000000090a00780c */ /* 0x000fc80003fc4270 */
[----:B------:R-:W-:-:S13]  /*b690*/  ISETP.GT.AND P6, PT, R0, 0xc0, P6 ;  /* 0x000000c00000780c */ /* 0x000fda00037c4270 */
[----:B------:R-:W-:Y:S01]  /*b6a0*/  @P6 STG.E.U16 desc[UR14][R58.64], R29 ;  /* 0x0000001d3a006986 */ /* 0x000fe2000c10150e */
        /* <DEDUP_REMOVED lines=34> */
[----:B------:R-:W-:Y:S01]  /*b8d0*/  @P6 STG.E.U16 desc[UR14][R20.64], R36 ;  /* 0x0000002414006986 */ /* 0x000fe2000c10150e */
[----:B---3--:R-:W-:-:S05]  /*b8e0*/  IADD3 R16, P6, R2, R97, RZ ;  /* 0x0000006102107210 */ /* 0x008fca0007fde0ff */
        /* <DEDUP_REMOVED lines=23> */
[----:B------:R-:W-:Y:S01]  /*ba60*/  @P6 STG.E.U16 desc[UR14][R16.64], R41 ;  /* 0x0000002910006986 */ /* 0x000fe2000c10150e */
[----:B------:R-:W-:-:S04]  /*ba70*/  ISETP.GT.AND P6, PT, R10, 0x20, PT ;  /* 0x000000200a00780c */ /* 0x000fc80003fc4270 */
[----:B------:R-:W-:-:S13]  /*ba80*/  ISETP.GT.AND P6, PT, R0, 0xc8, P6 ;  /* 0x000000c80000780c */ /* 0x000fda00037c4270 */
[----:B------:R-:W-:Y:S01]  /*ba90*/  @P6 STG.E.U16 desc[UR14][R18.64], R42 ;  /* 0x0000002a12006986 */ /* 0x000fe2000c10150e */
[----:B------:R-:W-:-:S04]  /*baa0*/  ISETP.GT.AND P6, PT, R10, 0x21, PT ;  /* 0x000000210a00780c */ /* 0x000fc80003fc4270 */
[----:B------:R-:W-:-:S13]  /*bab0*/  ISETP.GT.AND P6, PT, R0, 0xc8, P6 ;  /* 0x000000c80000780c */ /* 0x000fda00037c4270 */
[----:B------:R0:W-:Y:S01]  /*bac0*/  @P6 STG.E.U16 desc[UR14][R6.64], R43 ;  /* 0x0000002b06006986 */ /* 0x0001e2000c10150e */
[----:B-1----:R-:W-:-:S05]  /*bad0*/  IADD3 R8, P6, R2, R99, RZ ;  /* 0x0000006302087210 */ /* 0x002fca0007fde0ff */
[----:B------:R-:W-:Y:S01]  /*bae0*/  IMAD.X R9, R3, 0x1, R13, P6 ;  /* 0x0000000103097824 */ /* 0x000fe200030e060d */
[C---:B------:R-:W-:Y:S02]  /*baf0*/  ISETP.GT.AND P6, PT, R0.reuse, 0xc0, P5 ;  /* 0x000000c00000780c */ /* 0x040fe40002fc4270 */
[----:B------:R-:W-:-:S11]  /*bb00*/  ISETP.GT.AND P5, PT, R0, 0xc8, P5 ;  /* 0x000000c80000780c */ /* 0x000fd60002fa4270 */
[----:B------:R1:W-:Y:S01]  /*bb10*/  @P6 STG.E.U16 desc[UR14][R8.64], R44 ;  /* 0x0000002c08006986 */ /* 0x0003e2000c10150e */
[----:B--2---:R-:W-:-:S05]  /*bb20*/  IADD3 R14, P6, R2, R101, RZ ;  /* 0x00000065020e7210 */ /* 0x004fca0007fde0ff */
[----:B------:R-:W-:Y:S01]  /*bb30*/  IMAD.X R15, R3, 0x1, R13, P6 ;  /* 0x00000001030f7824 */ /* 0x000fe200030e060d */
[C---:B------:R-:W-:Y:S02]  /*bb40*/  ISETP.GT.AND P6, PT, R0.reuse, 0xc0, P4 ;  /* 0x000000c00000780c */ /* 0x040fe400027c4270 */
[----:B------:R-:W-:-:S11]  /*bb50*/  ISETP.GT.AND P4, PT, R0, 0xc8, P4 ;  /* 0x000000c80000780c */ /* 0x000fd60002784270 */
[----:B------:R2:W-:Y:S01]  /*bb60*/  @P6 STG.E.U16 desc[UR14][R14.64], R45 ;  /* 0x0000002d0e006986 */ /* 0x0005e2000c10150e */
[----:B0-----:R-:W-:-:S05]  /*bb70*/  IADD3 R6, P6, R4, R99, RZ ;  /* 0x0000006304067210 */ /* 0x001fca0007fde0ff */
[----:B------:R-:W-:Y:S01]  /*bb80*/  IMAD.X R7, R5, 0x1, R13, P6 ;  /* 0x0000000105077824 */ /* 0x000fe200030e060d */
[----:B-1----:R-:W-:-:S04]  /*bb90*/  IADD3 R8, P6, R4, R101, RZ ;  /* 0x0000006504087210 */ /* 0x002fc80007fde0ff */
[----:B------:R0:W-:Y:S01]  /*bba0*/  @P5 STG.E.U16 desc[UR14][R6.64], R46 ;  /* 0x0000002e06005986 */ /* 0x0001e2000c10150e */
[----:B------:R-:W-:Y:S01]  /*bbb0*/  ISETP.GT.AND P5, PT, R0, 0xc0, P3 ;  /* 0x000000c00000780c */ /* 0x000fe20001fa4270 */
[--C-:B------:R-:W-:Y:S01]  /*bbc0*/  IMAD.X R9, R5, 0x1, R13.reuse, P6 ;  /* 0x0000000105097824 */ /* 0x100fe200030e060d */
[----:B--2---:R-:W-:Y:S02]  /*bbd0*/  IADD3 R14, P6, R2, R103, RZ ;  /* 0x00000067020e7210 */ /* 0x004fe40007fde0ff */
[C---:B------:R-:W-:Y:S02]  /*bbe0*/  ISETP.GT.AND P3, PT, R0.reuse, 0xc8, P3 ;  /* 0x000000c80000780c */ /* 0x040fe40001f64270 */
[----:B------:R1:W-:Y:S01]  /*bbf0*/  @P4 STG.E.U16 desc[UR14][R8.64], R47 ;  /* 0x0000002f08004986 */ /* 0x0003e2000c10150e */
[C---:B------:R-:W-:Y:S01]  /*bc00*/  ISETP.GT.AND P4, PT, R0.reuse, 0xc0, P1 ;  /* 0x000000c00000780c */ /* 0x040fe20000f84270 */
[----:B------:R-:W-:Y:S01]  /*bc10*/  IMAD.X R15, R3, 0x1, R13, P6 ;  /* 0x00000001030f7824 */ /* 0x000fe200030e060d */
[----:B------:R-:W-:-:S02]  /*bc20*/  ISETP.GT.AND P1, PT, R0, 0xc8, P1 ;  /* 0x000000c80000780c */ /* 0x000fc40000f24270 */
[-C--:B0-----:R-:W-:Y:S02]  /*bc30*/  IADD3 R6, P6, R2, R105.reuse, RZ ;  /* 0x0000006902067210 */ /* 0x081fe40007fde0ff */
[----:B------:R0:W-:Y:S03]  /*bc40*/  @P5 STG.E.U16 desc[UR14][R14.64], R48 ;  /* 0x000000300e005986 */ /* 0x0001e6000c10150e */
[--C-:B------:R-:W-:Y:S01]  /*bc50*/  IMAD.X R7, R3, 0x1, R13.reuse, P6 ;  /* 0x0000000103077824 */ /* 0x100fe200030e060d */
[C---:B------:R-:W-:Y:S02]  /*bc60*/  IADD3 R10, P6, R4.reuse, R105, RZ ;  /* 0x00000069040a7210 */ /* 0x040fe40007fde0ff */
[----:B-1----:R-:W-:Y:S02]  /*bc70*/  IADD3 R8, P5, R4, R103, RZ ;  /* 0x0000006704087210 */ /* 0x002fe40007fbe0ff */
[----:B------:R1:W-:Y:S01]  /*bc80*/  @P4 STG.E.U16 desc[UR14][R6.64], R49 ;  /* 0x0000003106004986 */ /* 0x0003e2000c10150e */
[C-C-:B------:R-:W-:Y:S01]  /*bc90*/  IMAD.X R11, R5.reuse, 0x1, R13.reuse, P6 ;  /* 0x00000001050b7824 */ /* 0x140fe200030e060d */
[C---:B------:R-:W-:Y:S01]  /*bca0*/  ISETP.GT.AND P4, PT, R0.reuse, 0xc0, P2 ;  /* 0x000000c00000780c */ /* 0x040fe20001784270 */
[----:B------:R-:W-:Y:S01]  /*bcb0*/  IMAD.X R9, R5, 0x1, R13, P5 ;  /* 0x0000000105097824 */ /* 0x000fe200028e060d */
[----:B------:R-:W-:-:S02]  /*bcc0*/  ISETP.GT.AND P5, PT, R0, 0xc0, P0 ;  /* 0x000000c00000780c */ /* 0x000fc400007a4270 */
[C---:B------:R-:W-:Y:S02]  /*bcd0*/  ISETP.GT.AND P2, PT, R0.reuse, 0xc8, P2 ;  /* 0x000000c80000780c */ /* 0x040fe40001744270 */
[----:B------:R2:W-:Y:S01]  /*bce0*/  @P3 STG.E.U16 desc[UR14][R8.64], R50 ;  /* 0x0000003208003986 */ /* 0x0005e2000c10150e */
[----:B------:R-:W-:Y:S02]  /*bcf0*/  ISETP.GT.AND P0, PT, R0, 0xc8, P0 ;  /* 0x000000c80000780c */ /* 0x000fe40000704270 */
[-C--:B0-----:R-:W-:Y:S01]  /*bd00*/  IADD3 R14, P3, R4, R107.reuse, RZ ;  /* 0x0000006b040e7210 */ /* 0x081fe20007f7e0ff */
[----:B------:R2:W-:Y:S01]  /*bd10*/  @P1 STG.E.U16 desc[UR14][R10.64], R51 ;  /* 0x000000330a001986 */ /* 0x0005e2000c10150e */
[C---:B-1----:R-:W-:Y:S02]  /*bd20*/  IADD3 R6, P6, R2.reuse, R107, RZ ;  /* 0x0000006b02067210 */ /* 0x042fe40007fde0ff */
[----:B------:R-:W-:Y:S01]  /*bd30*/  IADD3 R2, P1, R2, R109, RZ ;  /* 0x0000006d02027210 */ /* 0x000fe20007f3e0ff */
[----:B------:R-:W-:-:S02]  /*bd40*/  IMAD.X R15, R5, 0x1, R13, P3 ;  /* 0x00000001050f7824 */ /* 0x000fc400018e060d */
[C-C-:B------:R-:W-:Y:S01]  /*bd50*/  IMAD.X R7, R3.reuse, 0x1, R13.reuse, P6 ;  /* 0x0000000103077824 */ /* 0x140fe200030e060d */
[----:B------:R-:W-:Y:S01]  /*bd60*/  IADD3 R12, P6, R4, R109, RZ ;  /* 0x0000006d040c7210 */ /* 0x000fe20007fde0ff */
[----:B------:R-:W-:-:S03]  /*bd70*/  IMAD.X R3, R3, 0x1, R13, P1 ;  /* 0x0000000103037824 */ /* 0x000fc600008e060d */
[----:B------:R2:W-:Y:S04]  /*bd80*/  @P4 STG.E.U16 desc[UR14][R6.64], R52 ;  /* 0x0000003406004986 */ /* 0x0005e8000c10150e */
[----:B------:R2:W-:Y:S04]  /*bd90*/  @P5 STG.E.U16 desc[UR14][R2.64], R53 ;  /* 0x0000003502005986 */ /* 0x0005e8000c10150e */
[----:B------:R2:W-:Y:S01]  /*bda0*/  @P2 STG.E.U16 desc[UR14][R14.64], R54 ;  /* 0x000000360e002986 */ /* 0x0005e2000c10150e */
[----:B------:R-:W-:Y:S05]  /*bdb0*/  @!P0 EXIT ;  /* 0x000000000000894d */ /* 0x000fea0003800000 */
[----:B------:R-:W-:Y:S01]  /*bdc0*/  F2FP.BF16.F32.PACK_AB R55, RZ, R55 ;  /* 0x00000037ff37723e */ /* 0x000fe200000010ff */
[----:B------:R-:W-:-:S05]  /*bdd0*/  IMAD.X R13, R5, 0x1, R13, P6 ;  /* 0x00000001050d7824 */ /* 0x000fca00030e060d */
[----:B------:R-:W-:Y:S01]  /*bde0*/  STG.E.U16 desc[UR14][R12.64], R55 ;  /* 0x000000370c007986 */ /* 0x000fe2000c10150e */
[----:B------:R-:W-:Y:S05]  /*bdf0*/  EXIT ;  /* 0x000000000000794d */ /* 0x000fea0003800000 */
.L_x_9:
[----:B------:R-:W-:-:S13]  /*be00*/  ISETP.NE.AND P0, PT, R4, RZ, PT ;  /* 0x000000ff0400720c */ /* 0x000fda0003f05270 */
[----:B------:R-:W-:Y:S05]  /*be10*/  @P0 EXIT ;  /* 0x000000000000094d */ /* 0x000fea0003800000 */
[----:B------:R-:W-:-:S13]  /*be20*/  ELECT P0, URZ, PT ;  /* 0x00000000003f782f */ /* 0x000fda0003800000 */
[----:B------:R-:W-:Y:S05]  /*be30*/  @!P0 BRA `(.L_x_242) ;  /* 0x0000000400c08947 */ /* 0x000fea0003800000 */
[----:B------:R-:W-:Y:S02]  /*be40*/  ISETP.GE.AND P0, PT, R2, 0x1, PT ;  /* 0x000000010200780c */ /* 0x000fe40003f06270 */
[----:B------:R-:W-:-:S04]  /*be50*/  SHF.R.S32.HI R5, RZ, 0x1f, R6 ;  /* 0x0000001fff057819 */ /* 0x000fc80000011406 */
[----:B------:R-:W-:-:S07]  /*be60*/  LEA.HI R4, R5, R6, RZ, 0x7 ;  /* 0x0000000605047211 */ /* 0x000fce00078f38ff */
[----:B------:R-:W-:Y:S05]  /*be70*/  @!P0 BRA `(.L_x_242) ;  /* 0x0000000400b08947 */ /* 0x000fea0003800000 */
[----:B------:R-:W1:Y:S01]  /*be80*/  S2R R5, SR_CTAID.X ;  /* 0x0000000000057919 */ /* 0x000e620000002500 */
[----:B------:R-:W-:Y:S01]  /*be90*/  LOP3.LUT R7, R4, 0xffffff80, RZ, 0xc0, !PT ;  /* 0xffffff8004077812 */ /* 0x000fe200078ec0ff */
[----:B------:R-:W-:Y:S01]  /*bea0*/  ULDC UR4, c[0x0][0x384] ;  /* 0x0000e10000047ab9 */ /* 0x000fe20000000800 */
[----:B------:R-:W-:Y:S01]  /*beb0*/  LOP3.LUT P0, RZ, R6, 0x1f, RZ, 0xc0, !PT ;  /* 0x0000001f06ff7812 */ /* 0x000fe2000780c0ff */
[----:B0----5:R-:W0:Y:S01]  /*bec0*/  S2R R11, SR_CTAID.Y ;  /* 0x00000000000b7919 */ /* 0x021e220000002600 */
[----:B------:R-:W-:Y:S01]  /*bed0*/  IMAD R4, R8, R9, RZ ;  /* 0x0000000908047224 */ /* 0x000fe200078e02ff */
[----:B------:R-:W-:Y:S01]  /*bee0*/  ULDC UR5, c[0x0][0x388] ;  /* 0x0000e20000057ab9 */ /* 0x000fe20000000800 */
[----:B------:R-:W-:Y:S01]  /*bef0*/  IMAD.IADD R7, R6, 0x1, -R7 ;  /* 0x0000000106077824 */ /* 0x000fe200078e0a07 */
[----:B------:R-:W-:Y:S01]  /*bf00*/  LOP3.LUT R20, R0, 0x2, RZ, 0xfc, !PT ;  /* 0x0000000200147812 */ /* 0x000fe200078efcff */
[----:B------:R-:W-:Y:S01]  /*bf10*/  IMAD.MOV.U32 R6, RZ, RZ, RZ ;  /* 0x000000ffff067224 */ /* 0x000fe200078e00ff */
[----:B------:R-:W-:Y:S01]  /*bf20*/  CS2R R8, SRZ ;  /* 0x0000000000087805 */ /* 0x000fe2000001ff00 */
[----:B------:R-:W-:Y:S01]  /*bf30*/  IMAD.MOV.U32 R10, RZ, RZ, RZ ;  /* 0x000000ffff0a7224 */ /* 0x000fe200078e00ff */
[----:B------:R-:W-:Y:S01]  /*bf40*/  ISETP.NE.AND P1, PT, R7, RZ, PT ;  /* 0x000000ff0700720c */ /* 0x000fe20003f25270 */
[----:B------:R-:W-:Y:S01]  /*bf50*/  IMAD R4, R3, R4, 0x1 ;  /* 0x0000000103047424 */ /* 0x000fe200078e0204 */
[----:B------:R-:W-:Y:S01]  /*bf60*/  ISETP.NE.OR P0, PT, R7, RZ, !P0 ;  /* 0x000000ff0700720c */ /* 0x000fe20004705670 */
[----:B------:R-:W-:-:S02]  /*bf70*/  IMAD.MOV.U32 R7, RZ, RZ, 0x1 ;  /* 0x00000001ff077424 */ /* 0x000fc400078e00ff */
[----:B-1----:R-:W-:-:S04]  /*bf80*/  IMAD.SHL.U32 R18, R5, 0x100, RZ ;  /* 0x0000010005127824 */ /* 0x002fc800078e00ff */
[----:B------:R-:W-:-:S04]  /*bf90*/  IMAD.HI.U32 R5, R18, UR4, RZ ;  /* 0x0000000412057c27 */ /* 0x000fc8000f8e00ff */
[----:B0-----:R-:W-:Y:S01]  /*bfa0*/  IMAD.SHL.U32 R19, R11, 0x40, RZ ;  /* 0x000000400b137824 */ /* 0x001fe200078e00ff */
[----:B------:R-:W-:-:S07]  /*bfb0*/  SHF.R.U32.HI R5, RZ, UR5, R5 ;  /* 0x00000005ff057c19 */ /* 0x000fce0008011605 */
.L_x_246:
[----:B------:R-:W0:Y:S01]  /*bfc0*/  S2R R12, SR_CgaCtaId ;  /* 0x00000000000c7919 */ /* 0x000e220000008800 */
[----:B------:R-:W-:-:S04]  /*bfd0*/  MOV R11, 0x400 ;  /* 0x00000400000b7802 */ /* 0x000fc80000000f00 */
[----:B0-----:R-:W-:Y:S02]  /*bfe0*/  LEA R21, R12, R11, 0x18 ;  /* 0x0000000b0c157211 */ /* 0x001fe400078ec0ff */
[----:B------:R-:W-:-:S03]  /*bff0*/  SHF.L.U32 R11, R7, 0x1f, RZ ;  /* 0x0000001f070b7819 */ /* 0x000fc600000006ff */
[----:B------:R-:W-:-:S07]  /*c000*/  IMAD R12, R6, 0x8, R21 ;  /* 0x00000008060c7824 */ /* 0x000fce00078e0215 */
.L_x_243:
[----:B0-----:R0:W1:Y:S02]  /*c010*/  SYNCS.PHASECHK.TRANS64.TRYWAIT P2, [R12+URZ+0x32028], R11 ;  /* 0x0320280b0c0075a7 */ /* 0x001064000804017f */
[----:B-1----:R-:W-:Y:S05]  /*c020*/  @!P2 NANOSLEEP.SYNCS 0x989680 ;  /* 0x009896800000a95d */ /* 0x002fea0003900000 */
[----:B------:R-:W1:Y:S02]  /*c030*/  @!P2 SYNCS.PHASECHK.TRANS64 P2, [R12+URZ+0x32028], R11 ;  /* 0x0320280b0c00a5a7 */ /* 0x000e64000804007f */
[----:B-1----:R-:W-:Y:S05]  /*c040*/  @!P2 BRA `(.L_x_243) ;  /* 0xfffffffc00f0a947 */ /* 0x002fea000383ffff */
[----:B0-----:R-:W0:Y:S02]  /*c050*/  @!P1 LDC R11, c[0x0][0x500] ;  /* 0x00014000ff0b9b82 */ /* 0x001e240000000800 */
[----:B0-----:R0:W-:Y:S02]  /*c060*/  @!P1 SYNCS.ARRIVE.TRANS64 RZ, [R12+URZ+0x32000], R11 ;  /* 0x0320000b0cff99a7 */ /* 0x0011e4000800003f */
[----:B0-----:R-:W-:-:S04]  /*c070*/  PRMT R11, R20, 0x9910, RZ ;  /* 0x00009910140b7816 */ /* 0x001fc800000000ff */
[----:B------:R-:W-:-:S13]  /*c080*/  ISETP.NE.AND P2, PT, R11, 0x2, PT ;  /* 0x000000020b00780c */ /* 0x000fda0003f45270 */
[----:B------:R-:W-:Y:S05]  /*c090*/  @P2 BRA `(.L_x_244) ;  /* 0x0000000000042947 */ /* 0x000fea0003800000 */
[----:B------:R-:W-:Y:S01]  /*c0a0*/  BPT.TRAP 0x1 ;  /* 0x000000040000795c */ /* 0x000fe20000300000 */
.L_x_244:
[----:B------:R-:W-:Y:S05]  /*c0b0*/  @P0 BRA `(.L_x_245) ;  /* 0x0000000000040947 */ /* 0x000fea0003800000 */
[----:B------:R-:W-:Y:S01]  /*c0c0*/  BPT.TRAP 0x1 ;  /* 0x000000040000795c */ /* 0x000fe20000300000 */
.L_x_245:
[----:B------:R-:W0:Y:S01]  /*c0d0*/  LDC R13, c[0x0][0x380] ;  /* 0x0000e000ff0d7b82 */ /* 0x000e220000000800 */
[----:B------:R-:W-:Y:S01]  /*c0e0*/  R2UR UR4, R5 ;  /* 0x00000000050472ca */ /* 0x000fe200000e0000 */
[----:B------:R-:W-:Y:S01]  /*c0f0*/  ULDC UR20, c[0x0][0x38c] ;  /* 0x0000e30000147ab9 */ /* 0x000fe20000000800 */
[----:B------:R-:W-:Y:S01]  /*c100*/  R2UR UR5, R18 ;  /* 0x00000000120572ca */ /* 0x000fe200000e0000 */
[----:B------:R-:W-:Y:S01]  /*c110*/  UISETP.NE.AND UP0, UPT, UR20, 0x1, UPT ;  /* 0x000000011400788c */ /* 0x000fe2000bf05270 */
[----:B------:R-:W-:Y:S01]  /*c120*/  R2UR UR17, R12 ;  /* 0x000000000c1172ca */ /* 0x000fe200000e0000 */
[C---:B------:R-:W-:Y:S01]  /*c130*/  VIADD R12, R10.reuse, 0x1 ;  /* 0x000000010a0c7836 */ /* 0x040fe20000000000 */
[----:B------:R-:W-:Y:S01]  /*c140*/  R2UR UR18, R10 ;  /* 0x000000000a1272ca */ /* 0x000fe200000e0000 */
[----:B---34-:R-:W1:Y:S01]  /*c150*/  LDC.64 R14, c[0x0][0x3b8] ;  /* 0x0000ee00ff0e7b82 */ /* 0x018e620000000a00 */
[----:B------:R-:W-:Y:S01]  /*c160*/  R2UR UR9, R21 ;  /* 0x00000000150972ca */ /* 0x000fe200000e0000 */
[----:B------:R-:W-:Y:S01]  /*c170*/  VIADD R4, R4, 0xffffffff ;  /* 0xffffffff04047836 */ /* 0x000fe20000000000 */
[----:B------:R-:W-:Y:S01]  /*c180*/  R2UR UR16, R6 ;  /* 0x00000000061072ca */ /* 0x000fe200000e0000 */
[----:B------:R-:W-:Y:S01]  /*c190*/  ULDC.64 UR24, c[0x0][0x198] ;  /* 0x0000660000187ab9 */ /* 0x000fe20000000a00 */
[----:B------:R-:W-:Y:S01]  /*c1a0*/  R2UR UR12, R9 ;  /* 0x00000000090c72ca */ /* 0x000fe200000e0000 */
[----:B------:R-:W-:Y:S01]  /*c1b0*/  ULDC.64 UR14, c[0x0][0x3b0] ;  /* 0x0000ec00000e7ab9 */ /* 0x000fe20000000a00 */
[----:B------:R-:W-:Y:S01]  /*c1c0*/  @UP0 ULDC.64 UR10, c[0x0][0x390] ;  /* 0x0000e400000a0ab9 */ /* 0x000fe20000000a00 */
[----:B------:R-:W1:Y:S01]  /*c1d0*/  LDC.64 R16, c[0x0][0x3d8] ;  /* 0x0000f600ff107b82 */ /* 0x000e620000000a00 */
[----:B------:R-:W-:Y:S01]  /*c1e0*/  R2UR UR13, R8 ;  /* 0x00000000080d72ca */ /* 0x000fe200000e0000 */
[----:B------:R-:W-:Y:S01]  /*c1f0*/  ULDC.64 UR22, c[0x0][0x3d0] ;  /* 0x0000f40000167ab9 */ /* 0x000fe20000000a00 */
[----:B------:R-:W-:Y:S01]  /*c200*/  ISETP.GT.AND P5, PT, R4, 0x1, PT ;  /* 0x000000010400780c */ /* 0x000fe20003fa4270 */
[----:B------:R-:W-:-:S02]  /*c210*/  USHF.L.U32 UR18, UR18, 0x6, URZ ;  /* 0x0000000612127899 */ /* 0x000fc4000800063f */
[----:B------:R-:W-:Y:S01]  /*c220*/  UIADD3 UR17, UR17, 0x32000, URZ ;  /* 0x0003200011117890 */ /* 0x000fe2000fffe03f */
[----:B0-----:R-:W-:Y:S01]  /*c230*/  ISETP.NE.AND P2, PT, R13, 0x1, PT ;  /* 0x000000010d00780c */ /* 0x001fe20003f45270 */
[----:B------:R-:W-:Y:S01]  /*c240*/  ULEA UR16, UR16, UR9, 0xf ;  /* 0x0000000910107291 */ /* 0x000fe2000f8e783f */
[----:B------:R-:W-:Y:S01]  /*c250*/  UMOV UR26, 0x0 ;  /* 0x00000000001a7882 */ /* 0x000fe20000000000 */
[----:B------:R-:W-:-:S03]  /*c260*/  UMOV UR27, 0x10000000 ;  /* 0x10000000001b7882 */ /* 0x000fc60000000000 */
[----:B------:R-:W-:-:S07]  /*c270*/  UMOV UR9, UR17 ;  /* 0x0000001100097c82 */ /* 0x000fce0008000000 */
[----:B------:R-:W-:Y:S01]  /*c280*/  @P2 IMAD.U32 R11, RZ, RZ, UR4 ;  /* 0x00000004ff0b2e24 */ /* 0x000fe2000f8e00ff */
[----:B------:R-:W-:Y:S01]  /*c290*/  UIADD3 UR4, UP1, UR24, 0xf0, URZ ;  /* 0x000000f018047890 */ /* 0x000fe2000ff3e03f */
[----:B-1----:R-:W-:Y:S01]  /*c2a0*/  IMAD R10, R8, R15, R17 ;  /* 0x0000000f080a7224 */ /* 0x002fe200078e0211 */
[----:B------:R-:W-:Y:S02]  /*c2b0*/  UIADD3 UR24, UP2, UR24, 0x1f0, URZ ;  /* 0x000001f018187890 */ /* 0x000fe4000ff5e03f */
[----:B------:R-:W-:Y:S01]  /*c2c0*/  @P2 R2UR UR5, R11 ;  /* 0x000000000b0522ca */ /* 0x000fe200000e0000 */
[----:B------:R-:W-:Y:S01]  /*c2d0*/  IMAD R11, R6, 0x2000, R21 ;  /* 0x00002000060b7824 */ /* 0x000fe200078e0215 */
[----:B------:R-:W-:Y:S01]  /*c2e0*/  ISETP.NE.AND P2, PT, R12, R3, PT ;  /* 0x000000030c00720c */ /* 0x000fe20003f45270 */
[----:B------:R-:W-:-:S03]  /*c2f0*/  VIADD R6, R6, 0x1 ;  /* 0x0000000106067836 */ /* 0x000fc60000000000 */
[----:B------:R-:W-:Y:S01]  /*c300*/  R2UR UR8, R11 ;  /* 0x000000000b0872ca */ /* 0x000fe200000e0000 */
[----:B------:R-:W-:Y:S01]  /*c310*/  IMAD R11, R9, R14, R16 ;  /* 0x0000000e090b7224 */ /* 0x000fe200078e0210 */
[C---:B------:R-:W-:Y:S01]  /*c320*/  ISETP.NE.AND P4, PT, R6.reuse, 0x5, PT ;  /* 0x000000050600780c */ /* 0x040fe20003f85270 */
[----:B------:R-:W0:Y:S03]  /*c330*/  LDC R14, c[0x0][0x3c8] ;  /* 0x0000f200ff0e7b82 */ /* 0x000e260000000800 */
[----:B------:R-:W-:Y:S01]  /*c340*/  PRMT R10, R11, 0x40, R10 ;  /* 0x000000400b0a7816 */ /* 0x000fe2000000000a */
[----:B------:R-:W-:Y:S01]  /*c350*/  UIADD3 UR6, -UR5, URZ, URZ ;  /* 0x0000003f05067290 */ /* 0x000fe2000fffe13f */
[----:B------:R-:W-:Y:S01]  /*c360*/  VIADD R11, R9, 0x1 ;  /* 0x00000001090b7836 */ /* 0x000fe20000000000 */
[----:B------:R-:W-:Y:S01]  /*c370*/  UMOV UR21, UR5 ;  /* 0x0000000500157c82 */ /* 0x000fe20008000000 */
[----:B------:R-:W-:Y:S01]  /*c380*/  @P2 IMAD.MOV R11, RZ, RZ, R9 ;  /* 0x000000ffff0b2224 */ /* 0x000fe200078e0209 */
[----:B------:R-:W-:-:S02]  /*c390*/  SEL R6, R6, RZ, P4 ;  /* 0x000000ff06067207 */ /* 0x000fc40002000000 */
[----:B------:R-:W-:Y:S01]  /*c3a0*/  IMAD R13, R13, UR6, R18 ;  /* 0x000000060d0d7c24 */ /* 0x000fe2000f8e0212 */
[----:B------:R-:W-:Y:S02]  /*c3b0*/  UIMAD.WIDE.U32 UR6, UR5, UR10, URZ ;  /* 0x0000000a050672a5 */ /* 0x000fe4000f8e003f */
[----:B------:R-:W-:Y:S02]  /*c3c0*/  UIADD3 UR8, UR8, 0x28000, URZ ;  /* 0x0002800008087890 */ /* 0x000fe4000fffe03f */
[----:B------:R-:W-:Y:S01]  /*c3d0*/  @UP0 USHF.R.U32.HI UR21, URZ, UR11, UR7 ;  /* 0x0000000b3f150299 */ /* 0x000fe20008011607 */
[----:B------:R-:W-:Y:S01]  /*c3e0*/  R2UR UR19, R13 ;  /* 0x000000000d1372ca */ /* 0x000fe200000e0000 */
[----:B------:R-:W-:Y:S01]  /*c3f0*/  UMOV UR10, UR18 ;  /* 0x00000012000a7c82 */ /* 0x000fe20008000000 */
[----:B------:R-:W-:Y:S01]  /*c400*/  R2UR UR7, R10 ;  /* 0x000000000a0772ca */ /* 0x000fe200000e0000 */
[----:B------:R-:W-:Y:S01]  /*c410*/  UIADD3 UR6, -UR21, URZ, URZ ;  /* 0x0000003f15067290 */ /* 0x000fe2000fffe13f */
[----:B------:R-:W-:Y:S01]  /*c420*/  R2UR UR11, R19 ;  /* 0x00000000130b72ca */ /* 0x000fe200000e0000 */
[----:B------:R-:W-:Y:S01]  /*c430*/  VIADD R13, R8, 0x1 ;  /* 0x00000001080d7836 */ /* 0x000fe20000000000 */
[----:B------:R-:W-:Y:S01]  /*c440*/  SEL R10, RZ, 0x1, P4 ;  /* 0x00000001ff0a7807 */ /* 0x000fe20002000000 */
[----:B------:R-:W-:Y:S01]  /*c450*/  UIMAD UR20, UR20, UR6, UR5 ;  /* 0x00000006141472a4 */ /* 0x000fe2000f8e0205 */
[----:B0-----:R-:W-:Y:S01]  /*c460*/  ISETP.NE.AND P3, PT, R11, R14, PT ;  /* 0x0000000e0b00720c */ /* 0x001fe20003f65270 */
[----:B------:R-:W-:Y:S01]  /*c470*/  UIADD3.X UR5, URZ, UR25, URZ, UP1, !UPT ;  /* 0x000000193f057290 */ /* 0x000fe20008ffe43f */
[----:B------:R-:W-:Y:S01]  /*c480*/  LOP3.LUT R7, R7, R10, RZ, 0x3c, !PT ;  /* 0x0000000a07077212 */ /* 0x000fe200078e3cff */
[----:B------:R-:W-:Y:S01]  /*c490*/  UIMAD UR20, UR20, UR15, UR23 ;  /* 0x0000000f141472a4 */ /* 0x000fe2000f8e0217 */
[----:B------:R-:W-:Y:S01]  /*c4a0*/  SEL R10, R12, RZ, P2 ;  /* 0x000000ff0c0a7207 */ /* 0x000fe20001000000 */
[----:B------:R-:W-:Y:S01]  /*c4b0*/  UIMAD UR19, UR19, UR14, UR22 ;  /* 0x0000000e131372a4 */ /* 0x000fe2000f8e0216 */
[----:B------:R-:W-:Y:S01]  /*c4c0*/  SEL R9, R11, RZ, P3 ;  /* 0x000000ff0b097207 */ /* 0x000fe20001800000 */
[----:B------:R-:W-:-:S02]  /*c4d0*/  UPRMT UR6, UR7, 0x5410, URZ ;  /* 0x0000541007067896 */ /* 0x000fc4000800003f */
[----:B------:R-:W-:-:S04]  /*c4e0*/  UIADD3.X UR25, URZ, UR25, URZ, UP2, !UPT ;  /* 0x000000193f197290 */ /* 0x000fc800097fe43f */
[----:B------:R-:W-:-:S03]  /*c4f0*/  @P3 IMAD.MOV R13, RZ, RZ, R8 ;  /* 0x000000ffff0d3224 */ /* 0x000fc600078e0208 */
[----:B------:R1:W-:Y:S01]  /*c500*/  UTMALDG.4D.IM2COL [UR16], [UR4], UR6 ;  /* 0x00000010040073b4 */ /* 0x0003e20008058006 */
[----:B------:R-:W-:Y:S01]  /*c510*/  IMAD.MOV.U32 R8, RZ, RZ, R13 ;  /* 0x000000ffff087224 */ /* 0x000fe200078e000d */
[----:B------:R1:W-:Y:S02]  /*c520*/  UTMALDG.4D [UR8], [UR24], desc[UR26] ;  /* 0x00001a08180075b4 */ /* 0x0003e40008019000 */
[----:B-1----:R-:W-:Y:S05]  /*c530*/  @P5 BRA `(.L_x_246) ;  /* 0xfffffff800a05947 */ /* 0x002fea000383ffff */
.L_x_242:
[----:B------:R-:W-:Y:S01]  /*c540*/  ISETP.GE.U32.AND P2, PT, R2, 0x5, PT ;  /* 0x000000050200780c */ /* 0x000fe20003f46070 */
[----:B------:R-:W-:Y:S05]  /*c550*/  WARPSYNC.ALL ;  /* 0x0000000000007948 */ /* 0x000fea0003800000 */
[----:B------:R-:W-:-:S07]  /*c560*/  ELECT P1, URZ, PT ;  /* 0x00000000003f782f */ /* 0x000fce0003820000 */
[----:B------:R-:W-:-:S05]  /*c570*/  @P2 IMAD.WIDE.U32 R4, R2, -0x33333333, RZ ;  /* 0xcccccccd02042825 */ /* 0x000fca00078e00ff */
[----:B------:R-:W-:-:S04]  /*c580*/  @P2 SHF.R.U32.HI R3, RZ, 0x2, R5 ;  /* 0x00000002ff032819 */ /* 0x000fc80000011605 */
[----:B------:R-:W-:-:S04]  /*c590*/  @P2 LOP3.LUT R3, R3, 0x1, RZ, 0xc0, !PT ;  /* 0x0000000103032812 */ /* 0x000fc800078ec0ff */
[----:B------:R-:W-:Y:S01]  /*c5a0*/  @P2 ISETP.NE.U32.AND P0, PT, R3, 0x1, PT ;  /* 0x000000010300280c */ /* 0x000fe20003f05070 */
[----:B------:R-:W-:-:S12]  /*c5b0*/  @!P1 EXIT ;  /* 0x000000000000994d */ /* 0x000fd80003800000 */
[----:B------:R-:W-:Y:S02]  /*c5c0*/  LOP3.LUT R0, R0, 0x2, RZ, 0xfc, !PT ;  /* 0x0000000200007812 */ /* 0x000fe400078efcff */
[----:B------:R-:W-:Y:S02]  /*c5d0*/  @P2 ISETP.NE.U32.AND.EX P0, PT, RZ, RZ, PT, P0 ;  /* 0x000000ffff00220c */ /* 0x000fe40003f05100 */
[----:B------:R-:W-:Y:S01]  /*c5e0*/  ISETP.NE.AND P1, PT, R0, 0x3, PT ;  /* 0x000000030000780c */ /* 0x000fe20003f25270 */
[----:B------:R-:W-:Y:S01]  /*c5f0*/  IMAD.MOV.U32 R0, RZ, RZ, 0x1 ;  /* 0x00000001ff007424 */ /* 0x000fe200078e00ff */
[----:B------:R-:W-:-:S11]  /*c600*/  @P2 SEL R0, RZ, 0x1, !P0 ;  /* 0x00000001ff002807 */ /* 0x000fd60004000000 */
[----:B------:R-:W-:Y:S05]  /*c610*/  @!P1 BRA `(.L_x_247) ;  /* 0x0000000000049947 */ /* 0x000fea0003800000 */
[----:B------:R-:W-:Y:S01]  /*c620*/  BPT.TRAP 0x1 ;  /* 0x000000040000795c */ /* 0x000fe20000300000 */
.L_x_247:
[----:B------:R-:W1:Y:S01]  /*c630*/  S2R R6, SR_CgaCtaId ;  /* 0x0000000000067919 */ /* 0x000e620000008800 */
[----:B------:R-:W-:Y:S01]  /*c640*/  IMAD.WIDE.U32 R4, R2, -0x33333333, RZ ;  /* 0xcccccccd02047825 */ /* 0x000fe200078e00ff */
[----:B------:R-:W-:-:S04]  /*c650*/  MOV R3, 0x400 ;  /* 0x0000040000037802 */ /* 0x000fc80000000f00 */
[----:B------:R-:W-:-:S05]  /*c660*/  SHF.R.U32.HI R5, RZ, 0x2, R5 ;  /* 0x00000002ff057819 */ /* 0x000fca0000011605 */
[----:B------:R-:W-:Y:S01]  /*c670*/  IMAD R2, R5, -0x5, R2 ;  /* 0xfffffffb05027824 */ /* 0x000fe200078e0202 */
[----:B------:R-:W-:Y:S02]  /*c680*/  SHF.L.U32 R5, R0, 0x1f, RZ ;  /* 0x0000001f00057819 */ /* 0x000fe400000006ff */
[----:B-1----:R-:W-:-:S05]  /*c690*/  LEA R3, R6, R3, 0x18 ;  /* 0x0000000306037211 */ /* 0x002fca00078ec0ff */
[----:B------:R-:W-:-:S04]  /*c6a0*/  VIADD R3, R3, 0x32028 ;  /* 0x0003202803037836 */ /* 0x000fc80000000000 */
[----:B------:R-:W-:-:S07]  /*c6b0*/  IMAD R4, R2, 0x8, R3 ;  /* 0x0000000802047824 */ /* 0x000fce00078e0203 */
.L_x_248:
[----:B-1----:R1:W2:Y:S02]  /*c6c0*/  SYNCS.PHASECHK.TRANS64.TRYWAIT P0, [R4+URZ], R5 ;  /* 0x00000005040075a7 */ /* 0x0022a4000800017f */
[----:B--2---:R-:W-:Y:S05]  /*c6d0*/  @!P0 NANOSLEEP.SYNCS 0x989680 ;  /* 0x009896800000895d */ /* 0x004fea0003900000 */
[----:B------:R-:W2:Y:S02]  /*c6e0*/  @!P0 SYNCS.PHASECHK.TRANS64 P0, [R4+URZ], R5 ;  /* 0x00000005040085a7 */ /* 0x000ea4000800007f */
[----:B--2---:R-:W-:Y:S05]  /*c6f0*/  @!P0 BRA `(.L_x_248) ;  /* 0xfffffffc00f08947 */ /* 0x004fea000383ffff */
[----:B------:R-:W-:-:S05]  /*c700*/  VIADD R2, R2, 0x1 ;  /* 0x0000000102027836 */ /* 0x000fca0000000000 */
[----:B------:R-:W-:-:S04]  /*c710*/  ISETP.NE.AND P0, PT, R2, 0x5, PT ;  /* 0x000000050200780c */ /* 0x000fc80003f05270 */
[----:B-1----:R-:W-:Y:S02]  /*c720*/  SEL R5, RZ, 0x1, P0 ;  /* 0x00000001ff057807 */ /* 0x002fe40000000000 */
[----:B------:R-:W-:Y:S02]  /*c730*/  SEL R2, R2, RZ, P0 ;  /* 0x000000ff02027207 */ /* 0x000fe40000000000 */
[----:B------:R-:W-:-:S03]  /*c740*/  LOP3.LUT R7, R0, R5, RZ, 0x3c, !PT ;  /* 0x0000000500077212 */ /* 0x000fc600078e3cff */
[----:B------:R-:W-:Y:S01]  /*c750*/  IMAD R0, R2, 0x8, R3 ;  /* 0x0000000802007824 */ /* 0x000fe200078e0203 */
[----:B------:R-:W-:-:S07]  /*c760*/  SHF.L.U32 R5, R7, 0x1f, RZ ;  /* 0x0000001f07057819 */ /* 0x000fce00000006ff */
.L_x_249:
        /* <DEDUP_REMOVED lines=11> */
.L_x_250:
        /* <DEDUP_REMOVED lines=11> */
.L_x_251:
        /* <DEDUP_REMOVED lines=11> */
.L_x_252:
[----:B-1----:R1:W2:Y:S02]  /*c980*/  SYNCS.PHASECHK.TRANS64.TRYWAIT P0, [R2+URZ], R3 ;  /* 0x00000003020075a7 */ /* 0x0022a4000800017f */
[----:B--2---:R-:W-:Y:S05]  /*c990*/  @!P0 NANOSLEEP.SYNCS 0x989680 ;  /* 0x009896800000895d */ /* 0x004fea0003900000 */
[----:B------:R-:W2:Y:S02]  /*c9a0*/  @!P0 SYNCS.PHASECHK.TRANS64 P0, [R2+URZ], R3 ;  /* 0x00000003020085a7 */ /* 0x000ea4000800007f */
[----:B--2---:R-:W-:Y:S05]  /*c9b0*/  @P0 EXIT ;  /* 0x000000000000094d */ /* 0x004fea0003800000 */
[----:B------:R-:W-:Y:S05]  /*c9c0*/  BRA `(.L_x_252) ;  /* 0xfffffffc00ec7947 */ /* 0x000fea000383ffff */
.L_x_253:
[----:B------:R-:W-:-:S00]  /*c9d0*/  BRA `(.L_x_253) ;  /* 0xfffffffc00fc7947 */ /* 0x000fc0000383ffff */
[----:B------:R-:W-:-:S00]  /*c9e0*/  NOP ;  /* 0x0000000000007918 */ /* 0x000fc00000000000 */
        /* <DEDUP_REMOVED lines=9> */
.L_x_254:


//--------------------- .nv.shared._ZN7cutlass13device_kernelINS_4conv6kernel13ConvUniversalINS1_16ConvProblemShapeILNS1_8OperatorE0ELi2EEENS1_10collective14CollectiveConvINS1_46MainloopSm90TmaGmmaWarpSpecializedImplicitGemmILS5_0ELi5ELi2EN4cute5tupleIJNSA_1CILi1EEESD_SD_EEENS1_36KernelImplicitTmaWarpSpecializedSm90ELi1EEENSB_IJNSC_ILi256EEENSC_ILi64EEENSB_IJSI_EEEEEENS_10bfloat16_tESL_NSA_8TiledMMAINSA_8MMA_AtomIJNSA_4SM904GMMA27MMA_64x64x16_F32BF16BF16_SSILNSP_5MajorE0ELSR_0ELNSP_7ScaleInE1ELSS_1EEEEEENSA_6LayoutISE_NSB_IJNSC_ILi0EEESW_SW_EEEEENSB_IJNSA_10UnderscoreESZ_SZ_EEEEENS7_6detail26Sm90ImplicitGemmTileTraitsINSA_20SM90_TMA_LOAD_IM2COLENSA_14ComposedLayoutINSA_7SwizzleILi3ELi4ELi3EEENSA_18smem_ptr_flag_bitsILi16EEENSV_INSB_IJNSB_IJNSC_ILi8EEENSC_ILi32EEEEEENSB_IJSI_SD_EEENSB_IJSD_NSC_ILi5EEEEEEEEENSB_IJNSB_IJSI_NSC_ILi512EEEEEENSB_IJSD_SW_EEENSB_IJSW_NSC_ILi16384EEEEEEEEEEEEEvEENS13_INSA_13SM90_TMA_LOADENS15_IS17_S19_NSV_INSB_IJNSB_IJS1A_S1A_EEES1D_S1F_EEENSB_IJS1I_S1J_NSB_IJSW_NSC_ILi4096EEEEEEEEEEEEEvEEEENS_8epilogue10collective6detail29Sm90TmaWarpSpecializedAdapterINS21_15DefaultEpilogueISL_NSB_IJNSB_IJlllEEESD_SW_EEES26_NS20_6thread17LinearCombinationISL_Li1EffLNS27_9ScaleType4KindE0ELNS_15FloatRoundStyleE2ESL_EENS_4gemm15EpilogueDefaultEEEEEvvEEEEvNT_6ParamsE --------------------------
	.section	.nv.shared._ZN7cutlass13device_kernelINS_4conv6kernel13ConvUniversalINS1_16ConvProblemShapeILNS1_8OperatorE0ELi2EEENS1_10collective14CollectiveConvINS1_46MainloopSm90TmaGmmaWarpSpecializedImplicitGemmILS5_0ELi5ELi2EN4cute5tupleIJNSA_1CILi1EEESD_SD_EEENS1_36KernelImplicitTmaWarpSpecializedSm90ELi1EEENSB_IJNSC_ILi256EEENSC_ILi64EEENSB_IJSI_EEEEEENS_10bfloat16_tESL_NSA_8TiledMMAINSA_8MMA_AtomIJNSA_4SM904GMMA27MMA_64x64x16_F32BF16BF16_SSILNSP_5MajorE0ELSR_0ELNSP_7ScaleInE1ELSS_1EEEEEENSA_6LayoutISE_NSB_IJNSC_ILi0EEESW_SW_EEEEENSB_IJNSA_10UnderscoreESZ_SZ_EEEEENS7_6detail26Sm90ImplicitGemmTileTraitsINSA_20SM90_TMA_LOAD_IM2COLENSA_14ComposedLayoutINSA_7SwizzleILi3ELi4ELi3EEENSA_18smem_ptr_flag_bitsILi16EEENSV_INSB_IJNSB_IJNSC_ILi8EEENSC_ILi32EEEEEENSB_IJSI_SD_EEENSB_IJSD_NSC_ILi5EEEEEEEEENSB_IJNSB_IJSI_NSC_ILi512EEEEEENSB_IJSD_SW_EEENSB_IJSW_NSC_ILi16384EEEEEEEEEEEEEvEENS13_INSA_13SM90_TMA_LOADENS15_IS17_S19_NSV_INSB_IJNSB_IJS1A_S1A_EEES1D_S1F_EEENSB_IJS1I_S1J_NSB_IJSW_NSC_ILi4096EEEEEEEEEEEEEvEEEENS_8epilogue10collective6detail29Sm90TmaWarpSpecializedAdapterINS21_15DefaultEpilogueISL_NSB_IJNSB_IJlllEEESD_SW_EEES26_NS20_6thread17LinearCombinationISL_Li1EffLNS27_9ScaleType4KindE0ELNS_15FloatRoundStyleE2ESL_EENS_4gemm15EpilogueDefaultEEEEEvvEEEEvNT_6ParamsE,"aw",@nobits
	.sectionflags	@""
	.align	16
	.zero		1024


//--------------------- .nv.shared.reserved.0     --------------------------
	.section	.nv.shared.reserved.0,"aw",@nobits
	.weak		__nv_reservedSMEM_offset_0_alias
	.size		__nv_reservedSMEM_offset_0_alias, 0, 0
	.other		__nv_reservedSMEM_offset_0_alias,@"STO_CUDA_RESERVED_SHARED STV_DEFAULT"
__nv_reservedSMEM_offset_0_alias:
	.zero		0


//--------------------- .nv.global                --------------------------
	.section	.nv.global,"aw",@nobits
.nv.global:
	.type		_ZN39_INTERNAL_1a1de348_4_k_cu_4bbb18d1_29204cute1_E,@object
	.size		_ZN39_INTERNAL_1a1de348_4_k_cu_4bbb18d1_29204cute1_E,(_ZN39_INTERNAL_1a1de348_4_k_cu_4bbb18d1_29204cuda3std3__45__cpo6cbeginE - _ZN39_INTERNAL_1a1de348_4_k_cu_4bbb18d1_29204cute1_E)
_ZN39_INTERNAL_1a1de348_4_k_cu_4bbb18d1_29204cute1_E:
	.zero		1
	.type		_ZN39_INTERNAL_1a1de348_4_k_cu_4bbb18d1_29204cuda3std3__45__cpo6cbeginE,@object
	.size		_ZN39_INTERNAL_1a1de348_4_k_cu_4bbb18d1_29204cuda3std3__45__cpo6cbeginE,(_ZN39_INTERNAL_1a1de348_4_k_cu_4bbb18d1_29204cuda3std3__48in_placeE - _ZN39_INTERNAL_1a1de348_4_k_cu_4bbb18d1_29204cuda3std3__45__cpo6cbeginE)
_ZN39_INTERNAL_1a1de348_4_k_cu_4bbb18d1_29204cuda3std3__45__cpo6cbeginE:
	.zero		1
	.type		_ZN39_INTERNAL_1a1de348_4_k_cu_4bbb18d1_29204cuda3std3__48in_placeE,@object
	.size		_ZN39_INTERNAL_1a1de348_4_k_cu_4bbb18d1_29204cuda3std3__48in_placeE,(_ZN39_INTERNAL_1a1de348_4_k_cu_4bbb18d1_29204cuda3std6ranges3__45__cpo9iter_moveE - _ZN39_INTERNAL_1a1de348_4_k_cu_4bbb18d1_29204cuda3std3__48in_placeE)
_ZN39_INTERNAL_1a1de348_4_k_cu_4bbb18d1_29204cuda3std3__48in_placeE:
	.zero		1
	.type		_ZN39_INTERNAL_1a1de348_4_k_cu_4bbb18d1_29204cuda3std6ranges3__45__cpo9iter_moveE,@object
	.size		_ZN39_INTERNAL_1a1de348_4_k_cu_4bbb18d1_29204cuda3std6ranges3__45__cpo9iter_moveE,(_ZN39_INTERNAL_1a1de348_4_k_cu_4bbb18d1_29204cuda3std3__45__cpo5beginE - _ZN39_INTERNAL_1a1de348_4_k_cu_4bbb18d1_29204cuda3std6ranges3__45__cpo9iter_moveE)
_ZN39_INTERNAL_1a1de348_4_k_cu_4bbb18d1_29204cuda3std6ranges3__45__cpo9iter_moveE:
	.zero		1
	.type		_ZN39_INTERNAL_1a1de348_4_k_cu_4bbb18d1_29204cuda3std3__45__cpo5beginE,@object
	.size		_ZN39_INTERNAL_1a1de348_4_k_cu_4bbb18d1_29204cuda3std3__45__cpo5beginE,(_ZN39_INTERNAL_1a1de348_4_k_cu_4bbb18d1_29204cuda3std3__441_GLOBAL__N__1a1de348_4_k_cu_4bbb18d1_29206ignoreE - _ZN39_INTERNAL_1a1de348_4_k_cu_4bbb18d1_29204cuda3std3__45__cpo5beginE)
_ZN39_INTERNAL_1a1de348_4_k_cu_4bbb18d1_29204cuda3std3__45__cpo5beginE:
	.zero		1
	.type		_ZN39_INTERNAL_1a1de348_4_k_cu_4bbb18d1_29204cuda3std3__441_GLOBAL__N__1a1de348_4_k_cu_4bbb18d1_29206ignoreE,@object
	.size		_ZN39_INTERNAL_1a1de348_4_k_cu_4bbb18d1_29204cuda3std3__441_GLOBAL__N__1a1de348_4_k_cu_4bbb18d1_29206ignoreE,(_ZN39_INTERNAL_1a1de348_4_k_cu_4bbb18d1_29204cute7productE - _ZN39_INTERNAL_1a1de348_4_k_cu_4bbb18d1_29204cuda3std3__441_GLOBAL__N__1a1de348_4_k_cu_4bbb18d1_29206ignoreE)
_ZN39_INTERNAL_1a1de348_4_k_cu_4bbb18d1_29204cuda3std3__441_GLOBAL__N__1a1de348_4_k_cu_4bbb18d1_29206ignoreE:
	.zero		1
	.type		_ZN39_INTERNAL_1a1de348_4_k_cu_4bbb18d1_29204cute7productE,@object
	.size		_ZN39_INTERNAL_1a1de348_4_k_cu_4bbb18d1_29204cute7productE,(_ZN39_INTERNAL_1a1de348_4_k_cu_4bbb18d1_29204cuda3std3__45__cpo3endE - _ZN39_INTERNAL_1a1de348_4_k_cu_4bbb18d1_29204cute7productE)
_ZN39_INTERNAL_1a1de348_4_k_cu_4bbb18d1_29204cute7productE:
	.zero		1
	.type		_ZN39_INTERNAL_1a1de348_4_k_cu_4bbb18d1_29204cuda3std3__45__cpo3endE,@object
	.size		_ZN39_INTERNAL_1a1de348_4_k_cu_4bbb18d1_29204cuda3std3__45__cpo3endE,(_ZN39_INTERNAL_1a1de348_4_k_cu_4bbb18d1_29204cuda3std3__419piecewise_constructE - _ZN39_INTERNAL_1a1de348_4_k_cu_4bbb18d1_29204cuda3std3__45__cpo3endE)
_ZN39_INTERNAL_1a1de348_4_k_cu_4bbb18d1_29204cuda3std3__45__cpo3endE:
	.zero		1
	.type		_ZN39_INTERNAL_1a1de348_4_k_cu_4bbb18d1_29204cuda3std3__419piecewise_constructE,@object
	.size		_ZN39_INTERNAL_1a1de348_4_k_cu_4bbb18d1_29204cuda3std3__419piecewise_constructE,(_ZN39_INTERNAL_1a1de348_4_k_cu_4bbb18d1_29204cuda3std3__45__cpo4cendE - _ZN39_INTERNAL_1a1de348_4_k_cu_4bbb18d1_29204cuda3std3__419piecewise_constructE)
_ZN39_INTERNAL_1a1de348_4_k_cu_4bbb18d1_29204cuda3std3__419piecewise_constructE:
	.zero		1
	.type		_ZN39_INTERNAL_1a1de348_4_k_cu_4bbb18d1_29204cuda3std3__45__cpo4cendE,@object
	.size		_ZN39_INTERNAL_1a1de348_4_k_cu_4bbb18d1_29204cuda3std3__45__cpo4cendE,(_ZN39_INTERNAL_1a1de348_4_k_cu_4bbb18d1_29204cuda3std6ranges3__45__cpo4swapE - _ZN39_INTERNAL_1a1de348_4_k_cu_4bbb18d1_29204cuda3std3__45__cpo4cendE)
_ZN39_INTERNAL_1a1de348_4_k_cu_4bbb18d1_29204cuda3std3__45__cpo4cendE:
	.zero		1
	.type		_ZN39_INTERNAL_1a1de348_4_k_cu_4bbb18d1_29204cuda3std6ranges3__45__cpo4swapE,@object
	.size		_ZN39_INTERNAL_1a1de348_4_k_cu_4bbb18d1_29204cuda3std6ranges3__45__cpo4swapE,(.L_7 - _ZN39_INTERNAL_1a1de348_4_k_cu_4bbb18d1_29204cuda3std6ranges3__45__cpo4swapE)
_ZN39_INTERNAL_1a1de348_4_k_cu_4bbb18d1_29204cuda3std6ranges3__45__cpo4swapE:
	.zero		1
.L_7:


//--------------------- .nv.constant0._ZN7cutlass13device_kernelINS_4conv6kernel13ConvUniversalINS1_16ConvProblemShapeILNS1_8OperatorE0ELi2EEENS1_10collective14CollectiveConvINS1_46MainloopSm90TmaGmmaWarpSpecializedImplicitGemmILS5_0ELi5ELi2EN4cute5tupleIJNSA_1CILi1EEESD_SD_EEENS1_36KernelImplicitTmaWarpSpecializedSm90ELi1EEENSB_IJNSC_ILi256EEENSC_ILi64EEENSB_IJSI_EEEEEENS_10bfloat16_tESL_NSA_8TiledMMAINSA_8MMA_AtomIJNSA_4SM904GMMA27MMA_64x64x16_F32BF16BF16_SSILNSP_5MajorE0ELSR_0ELNSP_7ScaleInE1ELSS_1EEEEEENSA_6LayoutISE_NSB_IJNSC_ILi0EEESW_SW_EEEEENSB_IJNSA_10UnderscoreESZ_SZ_EEEEENS7_6detail26Sm90ImplicitGemmTileTraitsINSA_20SM90_TMA_LOAD_IM2COLENSA_14ComposedLayoutINSA_7SwizzleILi3ELi4ELi3EEENSA_18smem_ptr_flag_bitsILi16EEENSV_INSB_IJNSB_IJNSC_ILi8EEENSC_ILi32EEEEEENSB_IJSI_SD_EEENSB_IJSD_NSC_ILi5EEEEEEEEENSB_IJNSB_IJSI_NSC_ILi512EEEEEENSB_IJSD_SW_EEENSB_IJSW_NSC_ILi16384EEEEEEEEEEEEEvEENS13_INSA_13SM90_TMA_LOADENS15_IS17_S19_NSV_INSB_IJNSB_IJS1A_S1A_EEES1D_S1F_EEENSB_IJS1I_S1J_NSB_IJSW_NSC_ILi4096EEEEEEEEEEEEEvEEEENS_8epilogue10collective6detail29Sm90TmaWarpSpecializedAdapterINS21_15DefaultEpilogueISL_NSB_IJNSB_IJlllEEESD_SW_EEES26_NS20_6thread17LinearCombinationISL_Li1EffLNS27_9ScaleType4KindE0ELNS_15FloatRoundStyleE2ESL_EENS_4gemm15EpilogueDefaultEEEEEvvEEEEvNT_6ParamsE --------------------------
	.section	.nv.constant0._ZN7cutlass13device_kernelINS_4conv6kernel13ConvUniversalINS1_16ConvProblemShapeILNS1_8OperatorE0ELi2EEENS1_10collective14CollectiveConvINS1_46MainloopSm90TmaGmmaWarpSpecializedImplicitGemmILS5_0ELi5ELi2EN4cute5tupleIJNSA_1CILi1EEESD_SD_EEENS1_36KernelImplicitTmaWarpSpecializedSm90ELi1EEENSB_IJNSC_ILi256EEENSC_ILi64EEENSB_IJSI_EEEEEENS_10bfloat16_tESL_NSA_8TiledMMAINSA_8MMA_AtomIJNSA_4SM904GMMA27MMA_64x64x16_F32BF16BF16_SSILNSP_5MajorE0ELSR_0ELNSP_7ScaleInE1ELSS_1EEEEEENSA_6LayoutISE_NSB_IJNSC_ILi0EEESW_SW_EEEEENSB_IJNSA_10UnderscoreESZ_SZ_EEEEENS7_6detail26Sm90ImplicitGemmTileTraitsINSA_20SM90_TMA_LOAD_IM2COLENSA_14ComposedLayoutINSA_7SwizzleILi3ELi4ELi3EEENSA_18smem_ptr_flag_bitsILi16EEENSV_INSB_IJNSB_IJNSC_ILi8EEENSC_ILi32EEEEEENSB_IJSI_SD_EEENSB_IJSD_NSC_ILi5EEEEEEEEENSB_IJNSB_IJSI_NSC_ILi512EEEEEENSB_IJSD_SW_EEENSB_IJSW_NSC_ILi16384EEEEEEEEEEEEEvEENS13_INSA_13SM90_TMA_LOADENS15_IS17_S19_NSV_INSB_IJNSB_IJS1A_S1A_EEES1D_S1F_EEENSB_IJS1I_S1J_NSB_IJSW_NSC_ILi4096EEEEEEEEEEEEEvEEEENS_8epilogue10collective6detail29Sm90TmaWarpSpecializedAdapterINS21_15DefaultEpilogueISL_NSB_IJNSB_IJlllEEESD_SW_EEES26_NS20_6thread17LinearCombinationISL_Li1EffLNS27_9ScaleType4KindE0ELNS_15FloatRoundStyleE2ESL_EENS_4gemm15EpilogueDefaultEEEEEvvEEEEvNT_6ParamsE,"a",@progbits
	.sectionflags	@""
	.align	4
.nv.constant0._ZN7cutlass13device_kernelINS_4conv6kernel13ConvUniversalINS1_16ConvProblemShapeILNS1_8OperatorE0ELi2EEENS1_10collective14CollectiveConvINS1_46MainloopSm90TmaGmmaWarpSpecializedImplicitGemmILS5_0ELi5ELi2EN4cute5tupleIJNSA_1CILi1EEESD_SD_EEENS1_36KernelImplicitTmaWarpSpecializedSm90ELi1EEENSB_IJNSC_ILi256EEENSC_ILi64EEENSB_IJSI_EEEEEENS_10bfloat16_tESL_NSA_8TiledMMAINSA_8MMA_AtomIJNSA_4SM904GMMA27MMA_64x64x16_F32BF16BF16_SSILNSP_5MajorE0ELSR_0ELNSP_7ScaleInE1ELSS_1EEEEEENSA_6LayoutISE_NSB_IJNSC_ILi0EEESW_SW_EEEEENSB_IJNSA_10UnderscoreESZ_SZ_EEEEENS7_6detail26Sm90ImplicitGemmTileTraitsINSA_20SM90_TMA_LOAD_IM2COLENSA_14ComposedLayoutINSA_7SwizzleILi3ELi4ELi3EEENSA_18smem_ptr_flag_bitsILi16EEENSV_INSB_IJNSB_IJNSC_ILi8EEENSC_ILi32EEEEEENSB_IJSI_SD_EEENSB_IJSD_NSC_ILi5EEEEEEEEENSB_IJNSB_IJSI_NSC_ILi512EEEEEENSB_IJSD_SW_EEENSB_IJSW_NSC_ILi16384EEEEEEEEEEEEEvEENS13_INSA_13SM90_TMA_LOADENS15_IS17_S19_NSV_INSB_IJNSB_IJS1A_S1A_EEES1D_S1F_EEENSB_IJS1I_S1J_NSB_IJSW_NSC_ILi4096EEEEEEEEEEEEEvEEEENS_8epilogue10collective6detail29Sm90TmaWarpSpecializedAdapterINS21_15DefaultEpilogueISL_NSB_IJNSB_IJlllEEESD_SW_EEES26_NS20_6thread17LinearCombinationISL_Li1EffLNS27_9ScaleType4KindE0ELNS_15FloatRoundStyleE2ESL_EENS_4gemm15EpilogueDefaultEEEEEvvEEEEvNT_6ParamsE:
	.zero		1536


//--------------------- SYMBOLS --------------------------

	.type		.nv.reservedSmem.offset0,@object
	.size		.nv.reservedSmem.offset0,0x4
